	.target	sm_90

	.elftype	@"ET_EXEC"


//--------------------- .note.nv.tkinfo           --------------------------
	.section	.note.nv.tkinfo,"",@"SHT_NOTE"
	.sectionflags	@"SHF_NOTE_NV_TKINFO"
	.tkinfo
        /*0018*/ 	.word	0x00000002
        /*0030*/ 	.string	""
        /*0030*/ 	.string	"ptxas"
        /*0030*/ 	.string	"Cuda compilation tools, release 13.0, V13.0.88"
        /*0030*/ 	.string	"Build cuda_13.0.r13.0/compiler.36424714_0"
        /*0030*/ 	.string	"-arch sm_90 -m 64 "



//--------------------- .note.nv.cuinfo           --------------------------
	.section	.note.nv.cuinfo,"",@"SHT_NOTE"
	.sectionflags	@"SHF_NOTE_NV_CUINFO"
        /*0018*/ 	.short	0x0002
        /*001a*/ 	.short	0x005a
        /*001c*/ 	.short	0x0082
	.zero		2


//--------------------- .nv.info                  --------------------------
	.section	.nv.info,"",@"SHT_CUDA_INFO"
	.align	4


	//----- nvinfo : EIATTR_REGCOUNT
	.align		4
        /*0000*/ 	.byte	0x04, 0x2f
        /*0002*/ 	.short	(.L_29 - .L_28)
	.align		4
.L_28:
        /*0004*/ 	.word	index@(_Z18h_gemm_tall_kerneliiiPK6__halfS1_PS_b)
        /*0008*/ 	.word	0x00000020


	//----- nvinfo : EIATTR_FRAME_SIZE
	.align		4
.L_29:
        /*000c*/ 	.byte	0x04, 0x11
        /*000e*/ 	.short	(.L_31 - .L_30)
	.align		4
.L_30:
        /*0010*/ 	.word	index@(_Z18h_gemm_tall_kerneliiiPK6__halfS1_PS_b)
        /*0014*/ 	.word	0x00000000


	//----- nvinfo : EIATTR_REGCOUNT
	.align		4
.L_31:
        /*0018*/ 	.byte	0x04, 0x2f
        /*001a*/ 	.short	(.L_33 - .L_32)
	.align		4
.L_32:
        /*001c*/ 	.word	index@(_Z18h_gemm_wide_kerneliiiPK6__halfS1_PS_b)
        /*0020*/ 	.word	0x00000020


	//----- nvinfo : EIATTR_FRAME_SIZE
	.align		4
.L_33:
        /*0024*/ 	.byte	0x04, 0x11
        /*0026*/ 	.short	(.L_35 - .L_34)
	.align		4
.L_34:
        /*0028*/ 	.word	index@(_Z18h_gemm_wide_kerneliiiPK6__halfS1_PS_b)
        /*002c*/ 	.word	0x00000000


	//----- nvinfo : EIATTR_MIN_STACK_SIZE
	.align		4
.L_35:
        /*0030*/ 	.byte	0x04, 0x12
        /*0032*/ 	.short	(.L_37 - .L_36)
	.align		4
.L_36:
        /*0034*/ 	.word	index@(_Z18h_gemm_wide_kerneliiiPK6__halfS1_PS_b)
        /*0038*/ 	.word	0x00000000


	//----- nvinfo : EIATTR_MIN_STACK_SIZE
	.align		4
.L_37:
        /*003c*/ 	.byte	0x04, 0x12
        /*003e*/ 	.short	(.L_39 - .L_38)
	.align		4
.L_38:
        /*0040*/ 	.word	index@(_Z18h_gemm_tall_kerneliiiPK6__halfS1_PS_b)
        /*0044*/ 	.word	0x00000000
.L_39:


//--------------------- .nv.compat                --------------------------
	.section	.nv.compat,"",@"SHT_CUDA_COMPAT_INFO"
	.align	4
        /*0000*/ 	.byte	0x02, 0x09, 0x00, 0x00, 0x02, 0x02, 0x01, 0x00, 0x02, 0x05, 0x05, 0x00, 0x03, 0x07, 0x01, 0x01
        /*0010*/ 	.byte	0x02, 0x03, 0x00, 0x00, 0x02, 0x06, 0x01, 0x00, 0x04, 0x0b, 0x08, 0x00, 0x00, 0x00, 0x00, 0x00
        /*0020*/ 	.byte	0x00, 0x00, 0x00, 0x00


//--------------------- .nv.info._Z18h_gemm_wide_kerneliiiPK6__halfS1_PS_b --------------------------
	.section	.nv.info._Z18h_gemm_wide_kerneliiiPK6__halfS1_PS_b,"",@"SHT_CUDA_INFO"
	.sectionflags	@""
	.align	4


	//----- nvinfo : EIATTR_CUDA_API_VERSION
	.align		4
        /*0000*/ 	.byte	0x04, 0x37
        /*0002*/ 	.short	(.L_41 - .L_40)
.L_40:
        /*0004*/ 	.word	0x00000082


	//----- nvinfo : EIATTR_KPARAM_INFO
	.align		4
.L_41:
        /*0008*/ 	.byte	0x04, 0x17
        /*000a*/ 	.short	(.L_43 - .L_42)
.L_42:
        /*000c*/ 	.word	0x00000000
        /*0010*/ 	.short	0x0006
        /*0012*/ 	.short	0x0028
        /*0014*/ 	.byte	0x00, 0xf0, 0x05, 0x00


	//----- nvinfo : EIATTR_KPARAM_INFO
	.align		4
.L_43:
        /*0018*/ 	.byte	0x04, 0x17
        /*001a*/ 	.short	(.L_45 - .L_44)
.L_44:
        /*001c*/ 	.word	0x00000000
        /*0020*/ 	.short	0x0005
        /*0022*/ 	.short	0x0020
        /*0024*/ 	.byte	0x00, 0xf0, 0x21, 0x00


	//----- nvinfo : EIATTR_KPARAM_INFO
	.align		4
.L_45:
        /*0028*/ 	.byte	0x04, 0x17
        /*002a*/ 	.short	(.L_47 - .L_46)
.L_46:
        /*002c*/ 	.word	0x00000000
        /*0030*/ 	.short	0x0004
        /*0032*/ 	.short	0x0018
        /*0034*/ 	.byte	0x00, 0xf0, 0x21, 0x00


	//----- nvinfo : EIATTR_KPARAM_INFO
	.align		4
.L_47:
        /*0038*/ 	.byte	0x04, 0x17
        /*003a*/ 	.short	(.L_49 - .L_48)
.L_48:
        /*003c*/ 	.word	0x00000000
        /*0040*/ 	.short	0x0003
        /*0042*/ 	.short	0x0010
        /*0044*/ 	.byte	0x00, 0xf0, 0x21, 0x00


	//----- nvinfo : EIATTR_KPARAM_INFO
	.align		4
.L_49:
        /*0048*/ 	.byte	0x04, 0x17
        /*004a*/ 	.short	(.L_51 - .L_50)
.L_50:
        /*004c*/ 	.word	0x00000000
        /*0050*/ 	.short	0x0002
        /*0052*/ 	.short	0x0008
        /*0054*/ 	.byte	0x00, 0xf0, 0x11, 0x00


	//----- nvinfo : EIATTR_KPARAM_INFO
	.align		4
.L_51:
        /*0058*/ 	.byte	0x04, 0x17
        /*005a*/ 	.short	(.L_53 - .L_52)
.L_52:
        /*005c*/ 	.word	0x00000000
        /*0060*/ 	.short	0x0001
        /*0062*/ 	.short	0x0004
        /*0064*/ 	.byte	0x00, 0xf0, 0x11, 0x00


	//----- nvinfo : EIATTR_KPARAM_INFO
	.align		4
.L_53:
        /*0068*/ 	.byte	0x04, 0x17
        /*006a*/ 	.short	(.L_55 - .L_54)
.L_54:
        /*006c*/ 	.word	0x00000000
        /*0070*/ 	.short	0x0000
        /*0072*/ 	.short	0x0000
        /*0074*/ 	.byte	0x00, 0xf0, 0x11, 0x00


	//----- nvinfo : EIATTR_SPARSE_MMA_MASK
	.align		4
.L_55:
        /*0078*/ 	.byte	0x03, 0x50
        /*007a*/ 	.short	0x0000


	//----- nvinfo : EIATTR_MAXREG_COUNT
	.align		4
        /*007c*/ 	.byte	0x03, 0x1b
        /*007e*/ 	.short	0x00ff


	//----- nvinfo : EIATTR_NUM_BARRIERS
	.align		4
        /*0080*/ 	.byte	0x02, 0x4c
        /*0082*/ 	.byte	0x01
	.zero		1


	//----- nvinfo : EIATTR_MERCURY_ISA_VERSION
	.align		4
        /*0084*/ 	.byte	0x03, 0x5f
        /*0086*/ 	.short	0x0101


	//----- nvinfo : EIATTR_EXIT_INSTR_OFFSETS
	.align		4
        /*0088*/ 	.byte	0x04, 0x1c
        /*008a*/ 	.short	(.L_57 - .L_56)


	//   ....[0]....
.L_56:
        /*008c*/ 	.word	0x00000060


	//   ....[1]....
        /*0090*/ 	.word	0x000001a0


	//   ....[2]....
        /*0094*/ 	.word	0x00000b40


	//   ....[3]....
        /*0098*/ 	.word	0x00000bc0


	//----- nvinfo : EIATTR_CBANK_PARAM_SIZE
	.align		4
.L_57:
        /*009c*/ 	.byte	0x03, 0x19
        /*009e*/ 	.short	0x0029


	//----- nvinfo : EIATTR_PARAM_CBANK
	.align		4
        /*00a0*/ 	.byte	0x04, 0x0a
        /*00a2*/ 	.short	(.L_59 - .L_58)
	.align		4
.L_58:
        /*00a4*/ 	.word	index@(.nv.constant0._Z18h_gemm_wide_kerneliiiPK6__halfS1_PS_b)
        /*00a8*/ 	.short	0x0210
        /*00aa*/ 	.short	0x0029


	//----- nvinfo : EIATTR_SW_WAR
	.align		4
.L_59:
        /*00ac*/ 	.byte	0x04, 0x36
        /*00ae*/ 	.short	(.L_61 - .L_60)
.L_60:
        /*00b0*/ 	.word	0x00000008
.L_61:


//--------------------- .nv.info._Z18h_gemm_tall_kerneliiiPK6__halfS1_PS_b --------------------------
	.section	.nv.info._Z18h_gemm_tall_kerneliiiPK6__halfS1_PS_b,"",@"SHT_CUDA_INFO"
	.sectionflags	@""
	.align	4


	//----- nvinfo : EIATTR_CUDA_API_VERSION
	.align		4
        /*0000*/ 	.byte	0x04, 0x37
        /*0002*/ 	.short	(.L_63 - .L_62)
.L_62:
        /*0004*/ 	.word	0x00000082


	//----- nvinfo : EIATTR_KPARAM_INFO
	.align		4
.L_63:
        /*0008*/ 	.byte	0x04, 0x17
        /*000a*/ 	.short	(.L_65 - .L_64)
.L_64:
        /*000c*/ 	.word	0x00000000
        /*0010*/ 	.short	0x0006
        /*0012*/ 	.short	0x0028
        /*0014*/ 	.byte	0x00, 0xf0, 0x05, 0x00


	//----- nvinfo : EIATTR_KPARAM_INFO
	.align		4
.L_65:
        /*0018*/ 	.byte	0x04, 0x17
        /*001a*/ 	.short	(.L_67 - .L_66)
.L_66:
        /*001c*/ 	.word	0x00000000
        /*0020*/ 	.short	0x0005
        /*0022*/ 	.short	0x0020
        /*0024*/ 	.byte	0x00, 0xf0, 0x21, 0x00


	//----- nvinfo : EIATTR_KPARAM_INFO
	.align		4
.L_67:
        /*0028*/ 	.byte	0x04, 0x17
        /*002a*/ 	.short	(.L_69 - .L_68)
.L_68:
        /*002c*/ 	.word	0x00000000
        /*0030*/ 	.short	0x0004
        /*0032*/ 	.short	0x0018
        /*0034*/ 	.byte	0x00, 0xf0, 0x21, 0x00


	//----- nvinfo : EIATTR_KPARAM_INFO
	.align		4
.L_69:
        /*0038*/ 	.byte	0x04, 0x17
        /*003a*/ 	.short	(.L_71 - .L_70)
.L_70:
        /*003c*/ 	.word	0x00000000
        /*0040*/ 	.short	0x0003
        /*0042*/ 	.short	0x0010
        /*0044*/ 	.byte	0x00, 0xf0, 0x21, 0x00


	//----- nvinfo : EIATTR_KPARAM_INFO
	.align		4
.L_71:
        /*0048*/ 	.byte	0x04, 0x17
        /*004a*/ 	.short	(.L_73 - .L_72)
.L_72:
        /*004c*/ 	.word	0x00000000
        /*0050*/ 	.short	0x0002
        /*0052*/ 	.short	0x0008
        /*0054*/ 	.byte	0x00, 0xf0, 0x11, 0x00


	//----- nvinfo : EIATTR_KPARAM_INFO
	.align		4
.L_73:
        /*0058*/ 	.byte	0x04, 0x17
        /*005a*/ 	.short	(.L_75 - .L_74)
.L_74:
        /*005c*/ 	.word	0x00000000
        /*0060*/ 	.short	0x0001
        /*0062*/ 	.short	0x0004
        /*0064*/ 	.byte	0x00, 0xf0, 0x11, 0x00


	//----- nvinfo : EIATTR_KPARAM_INFO
	.align		4
.L_75:
        /*0068*/ 	.byte	0x04, 0x17
        /*006a*/ 	.short	(.L_77 - .L_76)
.L_76:
        /*006c*/ 	.word	0x00000000
        /*0070*/ 	.short	0x0000
        /*0072*/ 	.short	0x0000
        /*0074*/ 	.byte	0x00, 0xf0, 0x11, 0x00


	//----- nvinfo : EIATTR_SPARSE_MMA_MASK
	.align		4
.L_77:
        /*0078*/ 	.byte	0x03, 0x50
        /*007a*/ 	.short	0x0000


	//----- nvinfo : EIATTR_MAXREG_COUNT
	.align		4
        /*007c*/ 	.byte	0x03, 0x1b
        /*007e*/ 	.short	0x00ff


	//----- nvinfo : EIATTR_NUM_BARRIERS
	.align		4
        /*0080*/ 	.byte	0x02, 0x4c
        /*0082*/ 	.byte	0x01
	.zero		1


	//----- nvinfo : EIATTR_MERCURY_ISA_VERSION
	.align		4
        /*0084*/ 	.byte	0x03, 0x5f
        /*0086*/ 	.short	0x0101


	//----- nvinfo : EIATTR_EXIT_INSTR_OFFSETS
	.align		4
        /*0088*/ 	.byte	0x04, 0x1c
        /*008a*/ 	.short	(.L_79 - .L_78)


	//   ....[0]....
.L_78:
        /*008c*/ 	.word	0x000000a0


	//   ....[1]....
        /*0090*/ 	.word	0x000022e0


	//   ....[2]....
        /*0094*/ 	.word	0x00002a00


	//----- nvinfo : EIATTR_CRS_STACK_SIZE
	.align		4
.L_79:
        /*0098*/ 	.byte	0x04, 0x1e
        /*009a*/ 	.short	(.L_81 - .L_80)
.L_80:
        /*009c*/ 	.word	0x00000000


	//----- nvinfo : EIATTR_CBANK_PARAM_SIZE
	.align		4
.L_81:
        /*00a0*/ 	.byte	0x03, 0x19
        /*00a2*/ 	.short	0x0029


	//----- nvinfo : EIATTR_PARAM_CBANK
	.align		4
        /*00a4*/ 	.byte	0x04, 0x0a
        /*00a6*/ 	.short	(.L_83 - .L_82)
	.align		4
.L_82:
        /*00a8*/ 	.word	index@(.nv.constant0._Z18h_gemm_tall_kerneliiiPK6__halfS1_PS_b)
        /*00ac*/ 	.short	0x0210
        /*00ae*/ 	.short	0x0029


	//----- nvinfo : EIATTR_SW_WAR
	.align		4
.L_83:
        /*00b0*/ 	.byte	0x04, 0x36
        /*00b2*/ 	.short	(.L_85 - .L_84)
.L_84:
        /*00b4*/ 	.word	0x00000008
.L_85:


//--------------------- .nv.callgraph             --------------------------
	.section	.nv.callgraph,"",@"SHT_CUDA_CALLGRAPH"
	.align	4
	.sectionentsize	8
	.align		4
        /*0000*/ 	.word	0x00000000
	.align		4
        /*0004*/ 	.word	0xffffffff
	.align		4
        /*0008*/ 	.word	0x00000000
	.align		4
        /*000c*/ 	.word	0xfffffffe
	.align		4
        /*0010*/ 	.word	0x00000000
	.align		4
        /*0014*/ 	.word	0xfffffffd
	.align		4
        /*0018*/ 	.word	0x00000000
	.align		4
        /*001c*/ 	.word	0xfffffffc


//--------------------- .nv.constant4             --------------------------
	.section	.nv.constant4,"a",@progbits
	.align	8
	.align		8
.nv.constant4:
        /*0000*/ 	.dword	_ZN39_INTERNAL_49a0f747_9_h_gemm_cu_0245b5694cuda3std3__45__cpo5beginE
	.align		8
        /*0008*/ 	.dword	_ZN39_INTERNAL_49a0f747_9_h_gemm_cu_0245b5694cuda3std3__45__cpo3endE
	.align		8
        /*0010*/ 	.dword	_ZN39_INTERNAL_49a0f747_9_h_gemm_cu_0245b5694cuda3std3__45__cpo6cbeginE
	.align		8
        /*0018*/ 	.dword	_ZN39_INTERNAL_49a0f747_9_h_gemm_cu_0245b5694cuda3std3__45__cpo4cendE
	.align		8
        /*0020*/ 	.dword	_ZN39_INTERNAL_49a0f747_9_h_gemm_cu_0245b5694cuda3std3__45__cpo6rbeginE
	.align		8
        /*0028*/ 	.dword	_ZN39_INTERNAL_49a0f747_9_h_gemm_cu_0245b5694cuda3std3__45__cpo4rendE
	.align		8
        /*0030*/ 	.dword	_ZN39_INTERNAL_49a0f747_9_h_gemm_cu_0245b5694cuda3std3__45__cpo7crbeginE
	.align		8
        /*0038*/ 	.dword	_ZN39_INTERNAL_49a0f747_9_h_gemm_cu_0245b5694cuda3std3__45__cpo5crendE
	.align		8
        /*0040*/ 	.dword	_ZN39_INTERNAL_49a0f747_9_h_gemm_cu_0245b5694cuda3std3__441_GLOBAL__N__49a0f747_9_h_gemm_cu_0245b5696ignoreE
	.align		8
        /*0048*/ 	.dword	_ZN39_INTERNAL_49a0f747_9_h_gemm_cu_0245b5694cuda3std3__419piecewise_constructE
	.align		8
        /*0050*/ 	.dword	_ZN39_INTERNAL_49a0f747_9_h_gemm_cu_0245b5694cuda3std3__48in_placeE
	.align		8
        /*0058*/ 	.dword	_ZN39_INTERNAL_49a0f747_9_h_gemm_cu_0245b5694cuda3std3__420unreachable_sentinelE
	.align		8
        /*0060*/ 	.dword	_ZN39_INTERNAL_49a0f747_9_h_gemm_cu_0245b5694cuda3std6ranges3__45__cpo4swapE
	.align		8
        /*0068*/ 	.dword	_ZN39_INTERNAL_49a0f747_9_h_gemm_cu_0245b5694cuda3std6ranges3__45__cpo9iter_moveE
	.align		8
        /*0070*/ 	.dword	_ZN39_INTERNAL_49a0f747_9_h_gemm_cu_0245b5694cuda3std6ranges3__45__cpo5beginE
	.align		8
        /*0078*/ 	.dword	_ZN39_INTERNAL_49a0f747_9_h_gemm_cu_0245b5694cuda3std6ranges3__45__cpo3endE
	.align		8
        /*0080*/ 	.dword	_ZN39_INTERNAL_49a0f747_9_h_gemm_cu_0245b5694cuda3std6ranges3__45__cpo6cbeginE
	.align		8
        /*0088*/ 	.dword	_ZN39_INTERNAL_49a0f747_9_h_gemm_cu_0245b5694cuda3std6ranges3__45__cpo4cendE
	.align		8
        /*0090*/ 	.dword	_ZN39_INTERNAL_49a0f747_9_h_gemm_cu_0245b5694cuda3std6ranges3__45__cpo7advanceE
	.align		8
        /*0098*/ 	.dword	_ZN39_INTERNAL_49a0f747_9_h_gemm_cu_0245b5694cuda3std6ranges3__45__cpo9iter_swapE
	.align		8
        /*00a0*/ 	.dword	_ZN39_INTERNAL_49a0f747_9_h_gemm_cu_0245b5694cuda3std6ranges3__45__cpo4nextE
	.align		8
        /*00a8*/ 	.dword	_ZN39_INTERNAL_49a0f747_9_h_gemm_cu_0245b5694cuda3std6ranges3__45__cpo4prevE
	.align		8
        /*00b0*/ 	.dword	_ZN39_INTERNAL_49a0f747_9_h_gemm_cu_0245b5694cuda3std6ranges3__45__cpo4dataE
	.align		8
        /*00b8*/ 	.dword	_ZN39_INTERNAL_49a0f747_9_h_gemm_cu_0245b5694cuda3std6ranges3__45__cpo5cdataE
	.align		8
        /*00c0*/ 	.dword	_ZN39_INTERNAL_49a0f747_9_h_gemm_cu_0245b5694cuda3std6ranges3__45__cpo4sizeE
	.align		8
        /*00c8*/ 	.dword	_ZN39_INTERNAL_49a0f747_9_h_gemm_cu_0245b5694cuda3std6ranges3__45__cpo5ssizeE
	.align		8
        /*00d0*/ 	.dword	_ZN39_INTERNAL_49a0f747_9_h_gemm_cu_0245b5694cuda3std6ranges3__45__cpo8distanceE
	.align		8
        /*00d8*/ 	.dword	_ZN39_INTERNAL_49a0f747_9_h_gemm_cu_0245b5696thrust23THRUST_300001_SM_900_NS6system6detail10sequential3seqE


//--------------------- .text._Z18h_gemm_wide_kerneliiiPK6__halfS1_PS_b --------------------------
	.section	.text._Z18h_gemm_wide_kerneliiiPK6__halfS1_PS_b,"ax",@progbits
	.align	128
        .global         _Z18h_gemm_wide_kerneliiiPK6__halfS1_PS_b
        .type           _Z18h_gemm_wide_kerneliiiPK6__halfS1_PS_b,@function
        .size           _Z18h_gemm_wide_kerneliiiPK6__halfS1_PS_b,(.L_x_41 - _Z18h_gemm_wide_kerneliiiPK6__halfS1_PS_b)
        .other          _Z18h_gemm_wide_kerneliiiPK6__halfS1_PS_b,@"STO_CUDA_ENTRY STV_DEFAULT"
_Z18h_gemm_wide_kerneliiiPK6__halfS1_PS_b:
.text._Z18h_gemm_wide_kerneliiiPK6__halfS1_PS_b:
[----:B------:R-:W-:Y:S01]  /*0000*/  LDC R1, c[0x0][0x28] ;  /* 0x00000a00ff017b82 */ /* 0x000fe20000000800 */
[----:B------:R-:W0:Y:S07]  /*0010*/  S2R R0, SR_TID.Y ;  /* 0x0000000000007919 */ /* 0x000e2e0000002200 */
[----:B------:R-:W0:Y:S02]  /*0020*/  S2UR UR4, SR_CTAID.Y ;  /* 0x00000000000479c3 */ /* 0x000e240000002600 */
[----:B0-----:R-:W-:Y:S01]  /*0030*/  IADD3 R4, R0, UR4, RZ ;  /* 0x0000000400047c10 */ /* 0x001fe2000fffe0ff */
[----:B------:R-:W-:-:S03]  /*0040*/  ULDC UR4, c[0x0][0x210] ;  /* 0x0000840000047ab9 */ /* 0x000fc60000000800 */
[----:B------:R-:W-:-:S13]  /*0050*/  ISETP.GE.AND P0, PT, R4, UR4, PT ;  /* 0x0000000404007c0c */ /* 0x000fda000bf06270 */
[----:B------:R-:W-:Y:S05]  /*0060*/  @P0 EXIT ;  /* 0x000000000000094d */ /* 0x000fea0003800000 */
[----:B------:R-:W0:Y:S01]  /*0070*/  S2R R2, SR_TID.X ;  /* 0x0000000000027919 */ /* 0x000e220000002100 */
[----:B------:R-:W0:Y:S01]  /*0080*/  LDC R11, c[0x0][0x218] ;  /* 0x00008600ff0b7b82 */ /* 0x000e220000000800 */
[----:B------:R-:W-:-:S07]  /*0090*/  ULDC.64 UR8, c[0x0][0x208] ;  /* 0x0000820000087ab9 */ /* 0x000fce0000000a00 */
[----:B------:R-:W1:Y:S08]  /*00a0*/  LDC R5, c[0x0][0x214] ;  /* 0x00008500ff057b82 */ /* 0x000e700000000800 */
[----:B------:R-:W2:Y:S01]  /*00b0*/  LDC.64 R18, c[0x0][0x230] ;  /* 0x00008c00ff127b82 */ /* 0x000ea20000000a00 */
[----:B0-----:R-:W-:-:S13]  /*00c0*/  ISETP.GE.AND P0, PT, R2, R11, PT ;  /* 0x0000000b0200720c */ /* 0x001fda0003f06270 */
[----:B------:R-:W0:Y:S01]  /*00d0*/  @!P0 LDC.64 R6, c[0x0][0x220] ;  /* 0x00008800ff068b82 */ /* 0x000e220000000a00 */
[----:B------:R-:W-:-:S04]  /*00e0*/  @!P0 IMAD R3, R4, R11, R2 ;  /* 0x0000000b04038224 */ /* 0x000fc800078e0202 */
[----:B0-----:R-:W-:-:S06]  /*00f0*/  @!P0 IMAD.WIDE R6, R3, 0x2, R6 ;  /* 0x0000000203068825 */ /* 0x001fcc00078e0206 */
[----:B------:R-:W3:Y:S01]  /*0100*/  @!P0 LDG.E.U16.CONSTANT R6, desc[UR8][R6.64] ;  /* 0x0000000806068981 */ /* 0x000ee2000c1e9500 */
[----:B------:R-:W-:Y:S01]  /*0110*/  @!P0 MOV R8, 0x400 ;  /* 0x0000040000088802 */ /* 0x000fe20000000f00 */
[----:B------:R-:W0:Y:S01]  /*0120*/  @!P0 S2R R9, SR_CgaCtaId ;  /* 0x0000000000098919 */ /* 0x000e220000008800 */
[----:B------:R-:W4:Y:S02]  /*0130*/  S2R R3, SR_CTAID.X ;  /* 0x0000000000037919 */ /* 0x000f240000002500 */
[----:B0-----:R-:W-:-:S04]  /*0140*/  @!P0 LEA R9, R9, R8, 0x18 ;  /* 0x0000000809098211 */ /* 0x001fc800078ec0ff */
[----:B------:R-:W-:Y:S02]  /*0150*/  @!P0 LEA R9, R2, R9, 0x1 ;  /* 0x0000000902098211 */ /* 0x000fe400078e08ff */
[----:B----4-:R-:W-:-:S04]  /*0160*/  LEA R8, R3, R2, 0x5 ;  /* 0x0000000203087211 */ /* 0x010fc800078e28ff */
[----:B-1----:R-:W-:Y:S01]  /*0170*/  ISETP.GE.AND P1, PT, R8, R5, PT ;  /* 0x000000050800720c */ /* 0x002fe20003f26270 */
[----:B---3--:R0:W-:Y:S01]  /*0180*/  @!P0 STS.U16 [R9], R6 ;  /* 0x0000000609008388 */ /* 0x0081e20000000400 */
[----:B------:R-:W-:Y:S11]  /*0190*/  BAR.SYNC.DEFER_BLOCKING 0x0 ;  /* 0x0000000000007b1d */ /* 0x000ff60000010000 */
[----:B--2---:R-:W-:Y:S05]  /*01a0*/  @P1 EXIT ;  /* 0x000000000000194d */ /* 0x004fea0003800000 */
[----:B------:R-:W-:Y:S01]  /*01b0*/  ISETP.GE.AND P0, PT, R11, 0x1, PT ;  /* 0x000000010b00780c */ /* 0x000fe20003f06270 */
[----:B------:R-:W-:Y:S01]  /*01c0*/  IMAD R7, R4, R5, R8 ;  /* 0x0000000504077224 */ /* 0x000fe200078e0208 */
[----:B------:R-:W-:-:S03]  /*01d0*/  PRMT R28, RZ, 0x7610, R28 ;  /* 0x00007610ff1c7816 */ /* 0x000fc6000000001c */
[----:B------:R-:W-:-:S08]  /*01e0*/  IMAD.WIDE R18, R7, 0x2, R18 ;  /* 0x0000000207127825 */ /* 0x000fd000078e0212 */
[----:B------:R-:W-:Y:S05]  /*01f0*/  @!P0 BRA `(.L_x_0) ;  /* 0x00000008004c8947 */ /* 0x000fea0003800000 */
[C---:B------:R-:W-:Y:S01]  /*0200*/  IADD3 R4, R11.reuse, -0x1, RZ ;  /* 0xffffffff0b047810 */ /* 0x040fe20007ffe0ff */
[----:B------:R-:W-:Y:S01]  /*0210*/  UMOV UR4, URZ ;  /* 0x0000003f00047c82 */ /* 0x000fe20008000000 */
[----:B------:R-:W-:Y:S02]  /*0220*/  PRMT R28, RZ, 0x7610, R28 ;  /* 0x00007610ff1c7816 */ /* 0x000fe4000000001c */
[----:B------:R-:W-:Y:S02]  /*0230*/  ISETP.GE.U32.AND P0, PT, R4, 0x3, PT ;  /* 0x000000030400780c */ /* 0x000fe40003f06070 */
[----:B------:R-:W-:-:S11]  /*0240*/  LOP3.LUT R4, R11, 0x3, RZ, 0xc0, !PT ;  /* 0x000000030b047812 */ /* 0x000fd600078ec0ff */
[----:B------:R-:W-:Y:S05]  /*0250*/  @!P0 BRA `(.L_x_1) ;  /* 0x0000000400ec8947 */ /* 0x000fea0003800000 */
[----:B------:R-:W1:Y:S01]  /*0260*/  S2UR UR4, SR_CgaCtaId ;  /* 0x00000000000479c3 */ /* 0x000e620000008800 */
[----:B0-----:R-:W-:Y:S01]  /*0270*/  IADD3 R6, -R4, R11, RZ ;  /* 0x0000000b04067210 */ /* 0x001fe20007ffe1ff */
[----:B------:R-:W-:Y:S01]  /*0280*/  UMOV UR5, 0x400 ;  /* 0x0000040000057882 */ /* 0x000fe20000000000 */
[----:B------:R-:W-:Y:S02]  /*0290*/  PRMT R28, RZ, 0x7610, R28 ;  /* 0x00007610ff1c7816 */ /* 0x000fe4000000001c */
[----:B------:R-:W-:-:S03]  /*02a0*/  ISETP.GT.AND P0, PT, R6, RZ, PT ;  /* 0x000000ff0600720c */ /* 0x000fc60003f04270 */
[----:B------:R-:W0:Y:S01]  /*02b0*/  LDC.64 R16, c[0x0][0x228] ;  /* 0x00008a00ff107b82 */ /* 0x000e220000000a00 */
[----:B-1----:R-:W-:-:S03]  /*02c0*/  ULEA UR5, UR4, UR5, 0x18 ;  /* 0x0000000504057291 */ /* 0x002fc6000f8ec03f */
[----:B------:R-:W-:Y:S01]  /*02d0*/  UMOV UR4, URZ ;  /* 0x0000003f00047c82 */ /* 0x000fe20008000000 */
[----:B0-----:R-:W-:-:S05]  /*02e0*/  IMAD.WIDE R16, R8, 0x2, R16 ;  /* 0x0000000208107825 */ /* 0x001fca00078e0210 */
[----:B------:R-:W-:Y:S05]  /*02f0*/  @!P0 BRA `(.L_x_2) ;  /* 0x00000004007c8947 */ /* 0x000fea0003800000 */
[----:B------:R-:W-:Y:S02]  /*0300*/  ISETP.GT.AND P1, PT, R6, 0xc, PT ;  /* 0x0000000c0600780c */ /* 0x000fe40003f24270 */
[----:B------:R-:W-:-:S11]  /*0310*/  PLOP3.LUT P0, PT, PT, PT, PT, 0x80, 0x0 ;  /* 0x000000000000781c */ /* 0x000fd60003f0f070 */
[----:B------:R-:W-:Y:S05]  /*0320*/  @!P1 BRA `(.L_x_3) ;  /* 0x0000000000e89947 */ /* 0x000fea0003800000 */
[----:B------:R-:W-:-:S13]  /*0330*/  PLOP3.LUT P0, PT, PT, PT, PT, 0x8, 0x0 ;  /* 0x000000000000781c */ /* 0x000fda0003f0e170 */
.L_x_4:
[----:B------:R0:W2:Y:S01]  /*0340*/  LDG.E.U16.CONSTANT R27, desc[UR8][R16.64] ;  /* 0x00000008101b7981 */ /* 0x0000a2000c1e9500 */
[----:B------:R-:W-:-:S03]  /*0350*/  IMAD.WIDE R8, R5, 0x2, R16 ;  /* 0x0000000205087825 */ /* 0x000fc600078e0210 */
[----:B------:R-:W2:Y:S04]  /*0360*/  LDS.64 R12, [UR5] ;  /* 0x00000005ff0c7984 */ /* 0x000ea80008000a00 */
[----:B------:R1:W3:Y:S01]  /*0370*/  LDG.E.U16.CONSTANT R11, desc[UR8][R8.64] ;  /* 0x00000008080b7981 */ /* 0x0002e2000c1e9500 */
[----:B------:R-:W-:-:S05]  /*0380*/  IMAD.WIDE R20, R5, 0x2, R8 ;  /* 0x0000000205147825 */ /* 0x000fca00078e0208 */
[----:B------:R-:W4:Y:S01]  /*0390*/  LDG.E.U16.CONSTANT R10, desc[UR8][R20.64] ;  /* 0x00000008140a7981 */ /* 0x000f22000c1e9500 */
[----:B------:R-:W-:-:S04]  /*03a0*/  IMAD.WIDE R14, R5, 0x2, R20 ;  /* 0x00000002050e7825 */ /* 0x000fc800078e0214 */
[C---:B------:R-:W-:Y:S02]  /*03b0*/  IMAD.WIDE R24, R5.reuse, 0x2, R14 ;  /* 0x0000000205187825 */ /* 0x040fe400078e020e */
[----:B------:R-:W5:Y:S04]  /*03c0*/  LDG.E.U16.CONSTANT R14, desc[UR8][R14.64] ;  /* 0x000000080e0e7981 */ /* 0x000f68000c1e9500 */
[----:B------:R-:W5:Y:S01]  /*03d0*/  LDG.E.U16.CONSTANT R29, desc[UR8][R24.64] ;  /* 0x00000008181d7981 */ /* 0x000f62000c1e9500 */
[----:B------:R-:W-:-:S05]  /*03e0*/  IMAD.WIDE R22, R5, 0x2, R24 ;  /* 0x0000000205167825 */ /* 0x000fca00078e0218 */
[----:B------:R1:W5:Y:S01]  /*03f0*/  LDG.E.U16.CONSTANT R15, desc[UR8][R22.64] ;  /* 0x00000008160f7981 */ /* 0x000362000c1e9500 */
[----:B0-----:R-:W-:-:S05]  /*0400*/  IMAD.WIDE R16, R5, 0x2, R22 ;  /* 0x0000000205107825 */ /* 0x001fca00078e0216 */
[----:B------:R0:W5:Y:S01]  /*0410*/  LDG.E.U16.CONSTANT R7, desc[UR8][R16.64] ;  /* 0x0000000810077981 */ /* 0x000162000c1e9500 */
[----:B-1----:R-:W-:-:S04]  /*0420*/  IMAD.WIDE R8, R5, 0x2, R16 ;  /* 0x0000000205087825 */ /* 0x002fc800078e0210 */
[C---:B------:R-:W-:Y:S02]  /*0430*/  IMAD.WIDE R22, R5.reuse, 0x2, R8 ;  /* 0x0000000205167825 */ /* 0x040fe400078e0208 */
[----:B------:R-:W5:Y:S02]  /*0440*/  LDG.E.U16.CONSTANT R8, desc[UR8][R8.64] ;  /* 0x0000000808087981 */ /* 0x000f64000c1e9500 */
[----:B------:R-:W-:-:S04]  /*0450*/  IMAD.WIDE R20, R5, 0x2, R22 ;  /* 0x0000000205147825 */ /* 0x000fc800078e0216 */
[C---:B0-----:R-:W-:Y:S01]  /*0460*/  IMAD.WIDE R16, R5.reuse, 0x2, R20 ;  /* 0x0000000205107825 */ /* 0x041fe200078e0214 */
[----:B------:R-:W5:Y:S04]  /*0470*/  LDG.E.U16.CONSTANT R9, desc[UR8][R22.64] ;  /* 0x0000000816097981 */ /* 0x000f68000c1e9500 */
[----:B------:R-:W5:Y:S01]  /*0480*/  LDG.E.U16.CONSTANT R21, desc[UR8][R20.64] ;  /* 0x0000000814157981 */ /* 0x000f62000c1e9500 */
[----:B------:R-:W-:-:S03]  /*0490*/  IMAD.WIDE R24, R5, 0x2, R16 ;  /* 0x0000000205187825 */ /* 0x000fc600078e0210 */
[----:B------:R0:W5:Y:S02]  /*04a0*/  LDG.E.U16.CONSTANT R20, desc[UR8][R16.64] ;  /* 0x0000000810147981 */ /* 0x000164000c1e9500 */
[C---:B0-----:R-:W-:Y:S02]  /*04b0*/  IMAD.WIDE R16, R5.reuse, 0x2, R24 ;  /* 0x0000000205107825 */ /* 0x041fe400078e0218 */
[----:B------:R-:W5:Y:S02]  /*04c0*/  LDG.E.U16.CONSTANT R24, desc[UR8][R24.64] ;  /* 0x0000000818187981 */ /* 0x000f64000c1e9500 */
[----:B------:R-:W-:Y:S02]  /*04d0*/  IMAD.WIDE R22, R5, 0x2, R16 ;  /* 0x0000000205167825 */ /* 0x000fe400078e0210 */
[----:B------:R-:W5:Y:S02]  /*04e0*/  LDG.E.U16.CONSTANT R25, desc[UR8][R16.64] ;  /* 0x0000000810197981 */ /* 0x000f64000c1e9500 */
[----:B--2---:R-:W-:-:S02]  /*04f0*/  HFMA2 R28, R12.H0_H0, R27.H0_H0, R28.H0_H0 ;  /* 0x2000001b0c1c7231 */ /* 0x004fc4000004081c */
[----:B------:R0:W2:Y:S02]  /*0500*/  LDG.E.U16.CONSTANT R27, desc[UR8][R22.64] ;  /* 0x00000008161b7981 */ /* 0x0000a4000c1e9500 */
[----:B0-----:R-:W-:-:S04]  /*0510*/  IMAD.WIDE R22, R5, 0x2, R22 ;  /* 0x0000000205167825 */ /* 0x001fc800078e0216 */
[----:B---3--:R-:W-:Y:S01]  /*0520*/  HFMA2 R11, R12.H1_H1, R11.H0_H0, R28.H0_H0 ;  /* 0x2000000b0c0b7231 */ /* 0x008fe20000040c1c */
[----:B------:R-:W3:Y:S01]  /*0530*/  LDG.E.U16.CONSTANT R26, desc[UR8][R22.64] ;  /* 0x00000008161a7981 */ /* 0x000ee2000c1e9500 */
[----:B------:R-:W-:-:S05]  /*0540*/  IMAD.WIDE R16, R5, 0x2, R22 ;  /* 0x0000000205107825 */ /* 0x000fca00078e0216 */
[----:B------:R0:W3:Y:S01]  /*0550*/  LDG.E.U16.CONSTANT R28, desc[UR8][R16.64] ;  /* 0x00000008101c7981 */ /* 0x0000e2000c1e9500 */
[----:B----4-:R-:W-:-:S03]  /*0560*/  HFMA2 R12, R13.H0_H0, R10.H0_H0, R11.H0_H0 ;  /* 0x2000000a0d0c7231 */ /* 0x010fc6000004080b */
[----:B------:R-:W1:Y:S01]  /*0570*/  LDS.64 R10, [UR5+0x8] ;  /* 0x00000805ff0a7984 */ /* 0x000e620008000a00 */
[----:B-----5:R-:W-:-:S04]  /*0580*/  HFMA2 R12, R13.H1_H1, R14.H0_H0, R12.H0_H0 ;  /* 0x2000000e0d0c7231 */ /* 0x020fc80000040c0c */
[C---:B-1----:R-:W-:Y:S02]  /*0590*/  HFMA2 R29, R10.reuse.H0_H0, R29.H0_H0, R12.H0_H0 ;  /* 0x2000001d0a1d7231 */ /* 0x042fe4000004080c */
[----:B------:R-:W1:Y:S02]  /*05a0*/  LDS.64 R12, [UR5+0x10] ;  /* 0x00001005ff0c7984 */ /* 0x000e640008000a00 */
[----:B------:R-:W-:Y:S02]  /*05b0*/  HFMA2 R29, R10.H1_H1, R15.H0_H0, R29.H0_H0 ;  /* 0x2000000f0a1d7231 */ /* 0x000fe40000040c1d */
[----:B------:R-:W4:Y:S02]  /*05c0*/  LDS.64 R14, [UR5+0x18] ;  /* 0x00001805ff0e7984 */ /* 0x000f240008000a00 */
[----:B------:R-:W-:-:S04]  /*05d0*/  HFMA2 R7, R11.H0_H0, R7.H0_H0, R29.H0_H0 ;  /* 0x200000070b077231 */ /* 0x000fc8000004081d */
[----:B------:R-:W-:Y:S01]  /*05e0*/  HFMA2 R7, R11.H1_H1, R8.H0_H0, R7.H0_H0 ;  /* 0x200000080b077231 */ /* 0x000fe20000040c07 */
[----:B------:R-:W-:-:S04]  /*05f0*/  IADD3 R6, R6, -0x10, RZ ;  /* 0xfffffff006067810 */ /* 0x000fc80007ffe0ff */
[----:B------:R-:W-:Y:S01]  /*0600*/  ISETP.GT.AND P1, PT, R6, 0xc, PT ;  /* 0x0000000c0600780c */ /* 0x000fe20003f24270 */
[----:B-1----:R-:W-:-:S04]  /*0610*/  HFMA2 R7, R12.H0_H0, R9.H0_H0, R7.H0_H0 ;  /* 0x200000090c077231 */ /* 0x002fc80000040807 */
[----:B------:R-:W-:-:S04]  /*0620*/  HFMA2 R10, R12.H1_H1, R21.H0_H0, R7.H0_H0 ;  /* 0x200000150c0a7231 */ /* 0x000fc80000040c07 */
[----:B------:R-:W-:-:S04]  /*0630*/  HFMA2 R12, R13.H0_H0, R20.H0_H0, R10.H0_H0 ;  /* 0x200000140d0c7231 */ /* 0x000fc8000004080a */
[----:B------:R-:W-:-:S04]  /*0640*/  HFMA2 R7, R13.H1_H1, R24.H0_H0, R12.H0_H0 ;  /* 0x200000180d077231 */ /* 0x000fc80000040c0c */
[----:B----4-:R-:W-:Y:S01]  /*0650*/  HFMA2 R7, R14.H0_H0, R25.H0_H0, R7.H0_H0 ;  /* 0x200000190e077231 */ /* 0x010fe20000040807 */
[----:B------:R-:W-:Y:S02]  /*0660*/  UIADD3 UR4, UR4, 0x10, URZ ;  /* 0x0000001004047890 */ /* 0x000fe4000fffe03f */
[----:B------:R-:W-:Y:S01]  /*0670*/  UIADD3 UR5, UR5, 0x20, URZ ;  /* 0x0000002005057890 */ /* 0x000fe2000fffe03f */
[----:B0-----:R-:W-:-:S04]  /*0680*/  IMAD.WIDE R16, R5, 0x2, R16 ;  /* 0x0000000205107825 */ /* 0x001fc800078e0210 */
[----:B--2---:R-:W-:-:S04]  /*0690*/  HFMA2 R13, R14.H1_H1, R27.H0_H0, R7.H0_H0 ;  /* 0x2000001b0e0d7231 */ /* 0x004fc80000040c07 */
[----:B---3--:R-:W-:-:S04]  /*06a0*/  HFMA2 R14, R15.H0_H0, R26.H0_H0, R13.H0_H0 ;  /* 0x2000001a0f0e7231 */ /* 0x008fc8000004080d */
[----:B------:R-:W-:Y:S01]  /*06b0*/  HFMA2 R28, R15.H1_H1, R28.H0_H0, R14.H0_H0 ;  /* 0x2000001c0f1c7231 */ /* 0x000fe20000040c0e */
[----:B------:R-:W-:Y:S06]  /*06c0*/  @P1 BRA `(.L_x_4) ;  /* 0xfffffffc001c1947 */ /* 0x000fec000383ffff */
.L_x_3:
[----:B------:R-:W-:-:S13]  /*06d0*/  ISETP.GT.AND P1, PT, R6, 0x4, PT ;  /* 0x000000040600780c */ /* 0x000fda0003f24270 */
[----:B------:R-:W-:Y:S05]  /*06e0*/  @!P1 BRA `(.L_x_5) ;  /* 0x0000000000789947 */ /* 0x000fea0003800000 */
[C---:B------:R-:W-:Y:S01]  /*06f0*/  IMAD.WIDE R8, R5.reuse, 0x2, R16 ;  /* 0x0000000205087825 */ /* 0x040fe200078e0210 */
[----:B------:R-:W2:Y:S04]  /*0700*/  LDG.E.U16.CONSTANT R21, desc[UR8][R16.64] ;  /* 0x0000000810157981 */ /* 0x000ea8000c1e9500 */
[----:B------:R0:W3:Y:S01]  /*0710*/  LDG.E.U16.CONSTANT R7, desc[UR8][R8.64] ;  /* 0x0000000808077981 */ /* 0x0000e2000c1e9500 */
[----:B------:R-:W-:-:S03]  /*0720*/  IMAD.WIDE R24, R5, 0x2, R8 ;  /* 0x0000000205187825 */ /* 0x000fc600078e0208 */
[----:B------:R-:W2:Y:S01]  /*0730*/  LDS.64 R14, [UR5] ;  /* 0x00000005ff0e7984 */ /* 0x000ea20008000a00 */
[----:B------:R-:W-:-:S03]  /*0740*/  IMAD.WIDE R26, R5, 0x2, R24 ;  /* 0x00000002051a7825 */ /* 0x000fc600078e0218 */
[----:B------:R-:W4:Y:S04]  /*0750*/  LDG.E.U16.CONSTANT R20, desc[UR8][R24.64] ;  /* 0x0000000818147981 */ /* 0x000f28000c1e9500 */
[----:B0-----:R-:W0:Y:S01]  /*0760*/  LDS.64 R8, [UR5+0x8] ;  /* 0x00000805ff087984 */ /* 0x001e220008000a00 */
[----:B------:R-:W-:-:S03]  /*0770*/  IMAD.WIDE R10, R5, 0x2, R26 ;  /* 0x00000002050a7825 */ /* 0x000fc600078e021a */
[----:B------:R-:W5:Y:S01]  /*0780*/  LDG.E.U16.CONSTANT R26, desc[UR8][R26.64] ;  /* 0x000000081a1a7981 */ /* 0x000f62000c1e9500 */
[----:B------:R-:W-:-:S03]  /*0790*/  IMAD.WIDE R12, R5, 0x2, R10 ;  /* 0x00000002050c7825 */ /* 0x000fc600078e020a */
[----:B------:R-:W0:Y:S01]  /*07a0*/  LDG.E.U16.CONSTANT R11, desc[UR8][R10.64] ;  /* 0x000000080a0b7981 */ /* 0x000e22000c1e9500 */
[----:B------:R-:W-:-:S03]  /*07b0*/  IMAD.WIDE R22, R5, 0x2, R12 ;  /* 0x0000000205167825 */ /* 0x000fc600078e020c */
[----:B------:R-:W5:Y:S01]  /*07c0*/  LDG.E.U16.CONSTANT R13, desc[UR8][R12.64] ;  /* 0x000000080c0d7981 */ /* 0x000f62000c1e9500 */
[----:B------:R-:W-:-:S03]  /*07d0*/  IMAD.WIDE R16, R5, 0x2, R22 ;  /* 0x0000000205107825 */ /* 0x000fc600078e0216 */
[----:B------:R-:W5:Y:S04]  /*07e0*/  LDG.E.U16.CONSTANT R29, desc[UR8][R22.64] ;  /* 0x00000008161d7981 */ /* 0x000f68000c1e9500 */
[----:B------:R1:W5:Y:S01]  /*07f0*/  LDG.E.U16.CONSTANT R10, desc[UR8][R16.64] ;  /* 0x00000008100a7981 */ /* 0x000362000c1e9500 */
[----:B------:R-:W-:Y:S02]  /*0800*/  PLOP3.LUT P0, PT, PT, PT, PT, 0x8, 0x0 ;  /* 0x000000000000781c */ /* 0x000fe40003f0e170 */
[----:B------:R-:W-:Y:S01]  /*0810*/  IADD3 R6, R6, -0x8, RZ ;  /* 0xfffffff806067810 */ /* 0x000fe20007ffe0ff */
[----:B------:R-:W-:Y:S02]  /*0820*/  UIADD3 UR4, UR4, 0x8, URZ ;  /* 0x0000000804047890 */ /* 0x000fe4000fffe03f */
[----:B------:R-:W-:Y:S01]  /*0830*/  UIADD3 UR5, UR5, 0x10, URZ ;  /* 0x0000001005057890 */ /* 0x000fe2000fffe03f */
[----:B-1----:R-:W-:-:S04]  /*0840*/  IMAD.WIDE R16, R5, 0x2, R16 ;  /* 0x0000000205107825 */ /* 0x002fc800078e0210 */
[----:B--2---:R-:W-:-:S04]  /*0850*/  HFMA2 R21, R14.H0_H0, R21.H0_H0, R28.H0_H0 ;  /* 0x200000150e157231 */ /* 0x004fc8000004081c */
[----:B---3--:R-:W-:-:S04]  /*0860*/  HFMA2 R7, R14.H1_H1, R7.H0_H0, R21.H0_H0 ;  /* 0x200000070e077231 */ /* 0x008fc80000040c15 */
[----:B----4-:R-:W-:-:S04]  /*0870*/  HFMA2 R7, R15.H0_H0, R20.H0_H0, R7.H0_H0 ;  /* 0x200000140f077231 */ /* 0x010fc80000040807 */
[----:B-----5:R-:W-:-:S04]  /*0880*/  HFMA2 R7, R15.H1_H1, R26.H0_H0, R7.H0_H0 ;  /* 0x2000001a0f077231 */ /* 0x020fc80000040c07 */
[----:B0-----:R-:W-:-:S04]  /*0890*/  HFMA2 R7, R8.H0_H0, R11.H0_H0, R7.H0_H0 ;  /* 0x2000000b08077231 */ /* 0x001fc80000040807 */
[----:B------:R-:W-:-:S04]  /*08a0*/  HFMA2 R7, R8.H1_H1, R13.H0_H0, R7.H0_H0 ;  /* 0x2000000d08077231 */ /* 0x000fc80000040c07 */
[----:B------:R-:W-:-:S04]  /*08b0*/  HFMA2 R7, R9.H0_H0, R29.H0_H0, R7.H0_H0 ;  /* 0x2000001d09077231 */ /* 0x000fc80000040807 */
[----:B------:R-:W-:-:S07]  /*08c0*/  HFMA2 R28, R9.H1_H1, R10.H0_H0, R7.H0_H0 ;  /* 0x2000000a091c7231 */ /* 0x000fce0000040c07 */
.L_x_5:
[----:B------:R-:W-:-:S13]  /*08d0*/  ISETP.NE.OR P0, PT, R6, RZ, P0 ;  /* 0x000000ff0600720c */ /* 0x000fda0000705670 */
[----:B------:R-:W-:Y:S05]  /*08e0*/  @!P0 BRA `(.L_x_1) ;  /* 0x0000000000488947 */ /* 0x000fea0003800000 */
.L_x_2:
[C---:B------:R-:W-:Y:S01]  /*08f0*/  IMAD.WIDE R10, R5.reuse, 0x2, R16 ;  /* 0x00000002050a7825 */ /* 0x040fe200078e0210 */
[----:B------:R0:W2:Y:S04]  /*0900*/  LDG.E.U16.CONSTANT R7, desc[UR8][R16.64] ;  /* 0x0000000810077981 */ /* 0x0000a8000c1e9500 */
[----:B------:R-:W2:Y:S01]  /*0910*/  LDS.64 R14, [UR5] ;  /* 0x00000005ff0e7984 */ /* 0x000ea20008000a00 */
[----:B------:R-:W-:-:S03]  /*0920*/  IMAD.WIDE R12, R5, 0x2, R10 ;  /* 0x00000002050c7825 */ /* 0x000fc600078e020a */
[----:B------:R-:W3:Y:S01]  /*0930*/  LDG.E.U16.CONSTANT R10, desc[UR8][R10.64] ;  /* 0x000000080a0a7981 */ /* 0x000ee2000c1e9500 */
[----:B------:R-:W-:-:S03]  /*0940*/  IMAD.WIDE R8, R5, 0x2, R12 ;  /* 0x0000000205087825 */ /* 0x000fc600078e020c */
[----:B------:R-:W4:Y:S04]  /*0950*/  LDG.E.U16.CONSTANT R20, desc[UR8][R12.64] ;  /* 0x000000080c147981 */ /* 0x000f28000c1e9500 */
[----:B------:R-:W5:Y:S01]  /*0960*/  LDG.E.U16.CONSTANT R22, desc[UR8][R8.64] ;  /* 0x0000000808167981 */ /* 0x000f62000c1e9500 */
[----:B------:R-:W-:Y:S01]  /*0970*/  IADD3 R6, R6, -0x4, RZ ;  /* 0xfffffffc06067810 */ /* 0x000fe20007ffe0ff */
[----:B------:R-:W-:Y:S01]  /*0980*/  UIADD3 UR4, UR4, 0x4, URZ ;  /* 0x0000000404047890 */ /* 0x000fe2000fffe03f */
[----:B0-----:R-:W-:Y:S01]  /*0990*/  IMAD.WIDE R16, R5, 0x2, R8 ;  /* 0x0000000205107825 */ /* 0x001fe200078e0208 */
[----:B------:R-:W-:Y:S01]  /*09a0*/  UIADD3 UR5, UR5, 0x8, URZ ;  /* 0x0000000805057890 */ /* 0x000fe2000fffe03f */
[----:B------:R-:W-:Y:S02]  /*09b0*/  ISETP.NE.AND P0, PT, R6, RZ, PT ;  /* 0x000000ff0600720c */ /* 0x000fe40003f05270 */
[----:B--2---:R-:W-:-:S04]  /*09c0*/  HFMA2 R7, R14.H0_H0, R7.H0_H0, R28.H0_H0 ;  /* 0x200000070e077231 */ /* 0x004fc8000004081c */
[----:B---3--:R-:W-:-:S04]  /*09d0*/  HFMA2 R7, R14.H1_H1, R10.H0_H0, R7.H0_H0 ;  /* 0x2000000a0e077231 */ /* 0x008fc80000040c07 */
[----:B----4-:R-:W-:-:S04]  /*09e0*/  HFMA2 R7, R15.H0_H0, R20.H0_H0, R7.H0_H0 ;  /* 0x200000140f077231 */ /* 0x010fc80000040807 */
[----:B-----5:R-:W-:Y:S01]  /*09f0*/  HFMA2 R28, R15.H1_H1, R22.H0_H0, R7.H0_H0 ;  /* 0x200000160f1c7231 */ /* 0x020fe20000040c07 */
[----:B------:R-:W-:Y:S06]  /*0a00*/  @P0 BRA `(.L_x_2) ;  /* 0xfffffffc00b80947 */ /* 0x000fec000383ffff */
.L_x_1:
[----:B------:R-:W-:-:S13]  /*0a10*/  ISETP.NE.AND P0, PT, R4, RZ, PT ;  /* 0x000000ff0400720c */ /* 0x000fda0003f05270 */
[----:B------:R-:W-:Y:S05]  /*0a20*/  @!P0 BRA `(.L_x_0) ;  /* 0x0000000000408947 */ /* 0x000fea0003800000 */
[----:B------:R-:W1:Y:S01]  /*0a30*/  S2UR UR6, SR_CgaCtaId ;  /* 0x00000000000679c3 */ /* 0x000e620000008800 */
[----:B------:R-:W-:Y:S01]  /*0a40*/  IMAD R2, R5, UR4, R2 ;  /* 0x0000000405027c24 */ /* 0x000fe2000f8e0202 */
[----:B------:R-:W-:-:S04]  /*0a50*/  UMOV UR5, 0x400 ;  /* 0x0000040000057882 */ /* 0x000fc80000000000 */
[----:B------:R-:W-:Y:S02]  /*0a60*/  LEA R3, R3, R2, 0x5 ;  /* 0x0000000203037211 */ /* 0x000fe400078e28ff */
[----:B0-----:R-:W0:Y:S01]  /*0a70*/  LDC.64 R6, c[0x0][0x228] ;  /* 0x00008a00ff067b82 */ /* 0x001e220000000a00 */
[----:B-1----:R-:W-:-:S04]  /*0a80*/  ULEA UR5, UR6, UR5, 0x18 ;  /* 0x0000000506057291 */ /* 0x002fc8000f8ec03f */
[----:B------:R-:W-:Y:S01]  /*0a90*/  ULEA UR4, UR4, UR5, 0x1 ;  /* 0x0000000504047291 */ /* 0x000fe2000f8e083f */
[----:B0-----:R-:W-:-:S11]  /*0aa0*/  IMAD.WIDE R2, R3, 0x2, R6 ;  /* 0x0000000203027825 */ /* 0x001fd600078e0206 */
.L_x_6:
[----:B------:R0:W2:Y:S01]  /*0ab0*/  LDG.E.U16.CONSTANT R6, desc[UR8][R2.64] ;  /* 0x0000000802067981 */ /* 0x0000a2000c1e9500 */
[----:B------:R-:W-:-:S03]  /*0ac0*/  IADD3 R4, R4, -0x1, RZ ;  /* 0xffffffff04047810 */ /* 0x000fc60007ffe0ff */
[----:B------:R-:W2:Y:S01]  /*0ad0*/  LDS.U16 R7, [UR4] ;  /* 0x00000004ff077984 */ /* 0x000ea20008000400 */
[----:B------:R-:W-:Y:S01]  /*0ae0*/  ISETP.NE.AND P0, PT, R4, RZ, PT ;  /* 0x000000ff0400720c */ /* 0x000fe20003f05270 */
[----:B------:R-:W-:Y:S01]  /*0af0*/  UIADD3 UR4, UR4, 0x2, URZ ;  /* 0x0000000204047890 */ /* 0x000fe2000fffe03f */
[----:B0-----:R-:W-:-:S04]  /*0b00*/  IMAD.WIDE R2, R5, 0x2, R2 ;  /* 0x0000000205027825 */ /* 0x001fc800078e0202 */
[----:B--2---:R-:W-:-:S07]  /*0b10*/  HFMA2 R28, R7.H0_H0, R6.H0_H0, R28.H0_H0 ;  /* 0x20000006071c7231 */ /* 0x004fce000004081c */
[----:B------:R-:W-:Y:S05]  /*0b20*/  @P0 BRA `(.L_x_6) ;  /* 0xfffffffc00e00947 */ /* 0x000fea000383ffff */
.L_x_0:
[----:B------:R-:W-:-:S13]  /*0b30*/  ISETP.NE.AND P0, PT, R0, RZ, PT ;  /* 0x000000ff0000720c */ /* 0x000fda0003f05270 */
[----:B------:R-:W-:Y:S05]  /*0b40*/  @P0 EXIT ;  /* 0x000000000000094d */ /* 0x000fea0003800000 */
[----:B------:R-:W-:Y:S02]  /*0b50*/  ULDC.U8 UR4, c[0x0][0x238] ;  /* 0x00008e0000047ab9 */ /* 0x000fe40000000000 */
[----:B------:R-:W-:-:S06]  /*0b60*/  UPRMT UR4, UR4, 0x8880, URZ ;  /* 0x0000888004047896 */ /* 0x000fcc000800003f */
[----:B------:R-:W-:-:S13]  /*0b70*/  ISETP.NE.AND P0, PT, RZ, UR4, PT ;  /* 0x00000004ff007c0c */ /* 0x000fda000bf05270 */
[----:B------:R-:W-:Y:S05]  /*0b80*/  @P0 BRA `(.L_x_7) ;  /* 0x0000000000080947 */ /* 0x000fea0003800000 */
[----:B------:R-:W2:Y:S02]  /*0b90*/  LDG.E.U16 R3, desc[UR8][R18.64] ;  /* 0x0000000812037981 */ /* 0x000ea4000c1e1500 */
[----:B--2---:R-:W-:-:S07]  /*0ba0*/  HADD2 R28, R28.H0_H0, R3.H0_H0 ;  /* 0x200000031c1c7230 */ /* 0x004fce0000000800 */
.L_x_7:
[----:B------:R-:W-:Y:S01]  /*0bb0*/  STG.E.U16 desc[UR8][R18.64], R28 ;  /* 0x0000001c12007986 */ /* 0x000fe2000c101508 */
[----:B------:R-:W-:Y:S05]  /*0bc0*/  EXIT ;  /* 0x000000000000794d */ /* 0x000fea0003800000 */
.L_x_8:
[----:B------:R-:W-:-:S00]  /*0bd0*/  BRA `(.L_x_8) ;  /* 0xfffffffc00fc7947 */ /* 0x000fc0000383ffff */
[----:B------:R-:W-:-:S00]  /*0be0*/  NOP ;  /* 0x0000000000007918 */ /* 0x000fc00000000000 */
        /* <DEDUP_REMOVED lines=9> */
.L_x_41:


//--------------------- .text._Z18h_gemm_tall_kerneliiiPK6__halfS1_PS_b --------------------------
	.section	.text._Z18h_gemm_tall_kerneliiiPK6__halfS1_PS_b,"ax",@progbits
	.align	128
        .global         _Z18h_gemm_tall_kerneliiiPK6__halfS1_PS_b
        .type           _Z18h_gemm_tall_kerneliiiPK6__halfS1_PS_b,@function
        .size           _Z18h_gemm_tall_kerneliiiPK6__halfS1_PS_b,(.L_x_42 - _Z18h_gemm_tall_kerneliiiPK6__halfS1_PS_b)
        .other          _Z18h_gemm_tall_kerneliiiPK6__halfS1_PS_b,@"STO_CUDA_ENTRY STV_DEFAULT"
_Z18h_gemm_tall_kerneliiiPK6__halfS1_PS_b:
.text._Z18h_gemm_tall_kerneliiiPK6__halfS1_PS_b:
[----:B------:R-:W-:Y:S01]  /*0000*/  LDC R1, c[0x0][0x28] ;  /* 0x00000a00ff017b82 */ /* 0x000fe20000000800 */
[----:B------:R-:W0:Y:S07]  /*0010*/  S2R R8, SR_CTAID.X ;  /* 0x0000000000087919 */ /* 0x000e2e0000002500 */
[----:B------:R-:W1:Y:S01]  /*0020*/  S2UR UR4, SR_CTAID.Y ;  /* 0x00000000000479c3 */ /* 0x000e620000002600 */
[----:B------:R-:W0:Y:S01]  /*0030*/  S2R R3, SR_TID.X ;  /* 0x0000000000037919 */ /* 0x000e220000002100 */
[----:B------:R-:W1:Y:S06]  /*0040*/  S2R R0, SR_TID.Z ;  /* 0x0000000000007919 */ /* 0x000e6c0000002300 */
[----:B------:R-:W2:Y:S01]  /*0050*/  LDC.64 R12, c[0x0][0x210] ;  /* 0x00008400ff0c7b82 */ /* 0x000ea20000000a00 */
[----:B0-----:R-:W-:-:S02]  /*0060*/  LEA R8, R8, R3, 0x3 ;  /* 0x0000000308087211 */ /* 0x001fc400078e18ff */
[----:B-1----:R-:W-:Y:S02]  /*0070*/  IADD3 R0, R0, UR4, RZ ;  /* 0x0000000400007c10 */ /* 0x002fe4000fffe0ff */
[----:B--2---:R-:W-:-:S04]  /*0080*/  ISETP.GE.AND P0, PT, R8, R13, PT ;  /* 0x0000000d0800720c */ /* 0x004fc80003f06270 */
[----:B------:R-:W-:-:S13]  /*0090*/  ISETP.GE.OR P0, PT, R0, R12, P0 ;  /* 0x0000000c0000720c */ /* 0x000fda0000706670 */
[----:B------:R-:W-:Y:S05]  /*00a0*/  @P0 EXIT ;  /* 0x000000000000094d */ /* 0x000fea0003800000 */
[----:B------:R-:W0:Y:S01]  /*00b0*/  S2R R9, SR_TID.Y ;  /* 0x0000000000097919 */ /* 0x000e220000002200 */
[----:B------:R-:W1:Y:S01]  /*00c0*/  LDC R2, c[0x0][0x218] ;  /* 0x00008600ff027b82 */ /* 0x000e620000000800 */
[----:B------:R-:W-:Y:S01]  /*00d0*/  IMAD R15, R0, R13, R8 ;  /* 0x0000000d000f7224 */ /* 0x000fe200078e0208 */
[----:B------:R-:W-:Y:S01]  /*00e0*/  ULDC.64 UR6, c[0x0][0x208] ;  /* 0x0000820000067ab9 */ /* 0x000fe20000000a00 */
[----:B------:R-:W-:Y:S01]  /*00f0*/  BSSY B0, `(.L_x_9) ;  /* 0x0000115000007945 */ /* 0x000fe20003800000 */
[----:B------:R-:W-:-:S04]  /*0100*/  PRMT R12, RZ, 0x5410, RZ ;  /* 0x00005410ff0c7816 */ /* 0x000fc800000000ff */
[----:B------:R-:W2:Y:S08]  /*0110*/  LDC.64 R6, c[0x0][0x220] ;  /* 0x00008800ff067b82 */ /* 0x000eb00000000a00 */
[----:B------:R-:W3:Y:S08]  /*0120*/  LDC.64 R16, c[0x0][0x228] ;  /* 0x00008a00ff107b82 */ /* 0x000ef00000000a00 */
[----:B------:R-:W4:Y:S01]  /*0130*/  LDC.64 R4, c[0x0][0x230] ;  /* 0x00008c00ff047b82 */ /* 0x000f220000000a00 */
[----:B0-----:R-:W-:-:S04]  /*0140*/  SHF.L.U32 R9, R9, 0x5, RZ ;  /* 0x0000000509097819 */ /* 0x001fc800000006ff */
[----:B-1----:R-:W-:-:S05]  /*0150*/  VIADDMNMX R3, R9, 0x20, R2, PT ;  /* 0x0000002009037846 */ /* 0x002fca0003800102 */
[CC--:B------:R-:W-:Y:S02]  /*0160*/  IMAD R11, R0.reuse, R2.reuse, R3 ;  /* 0x00000002000b7224 */ /* 0x0c0fe400078e0203 */
[----:B------:R-:W-:Y:S02]  /*0170*/  IMAD R3, R0, R2, R9 ;  /* 0x0000000200037224 */ /* 0x000fe400078e0209 */
[----:B------:R-:W-:Y:S01]  /*0180*/  IMAD R9, R9, R13, R8 ;  /* 0x0000000d09097224 */ /* 0x000fe200078e0208 */
[----:B------:R-:W-:Y:S02]  /*0190*/  IADD3 R2, P1, R11, -0x8, RZ ;  /* 0xfffffff80b027810 */ /* 0x000fe40007f3e0ff */
[----:B------:R-:W-:Y:S01]  /*01a0*/  SHF.R.S32.HI R10, RZ, 0x1f, R3 ;  /* 0x0000001fff0a7819 */ /* 0x000fe20000011403 */
[----:B---3--:R-:W-:Y:S01]  /*01b0*/  IMAD.WIDE R16, R9, 0x2, R16 ;  /* 0x0000000209107825 */ /* 0x008fe200078e0210 */
[----:B------:R-:W-:Y:S02]  /*01c0*/  ISETP.GE.U32.AND P0, PT, R2, R3, PT ;  /* 0x000000030200720c */ /* 0x000fe40003f06070 */
[----:B------:R-:W-:Y:S01]  /*01d0*/  LEA.HI.X.SX32 R19, R11, 0xffffffff, 0x1, P1 ;  /* 0xffffffff0b137811 */ /* 0x000fe200008f0eff */
[----:B--2---:R-:W-:-:S03]  /*01e0*/  IMAD.WIDE R2, R3, 0x2, R6 ;  /* 0x0000000203027825 */ /* 0x004fc600078e0206 */
[----:B------:R-:W-:Y:S01]  /*01f0*/  ISETP.GE.AND.EX P0, PT, R19, R10, PT, P0 ;  /* 0x0000000a1300720c */ /* 0x000fe20003f06300 */
[----:B------:R-:W-:-:S04]  /*0200*/  IMAD.WIDE R6, R11, 0x2, R6 ;  /* 0x000000020b067825 */ /* 0x000fc800078e0206 */
[----:B----4-:R-:W-:-:S08]  /*0210*/  IMAD.WIDE R4, R15, 0x2, R4 ;  /* 0x000000020f047825 */ /* 0x010fd000078e0204 */
[----:B------:R-:W-:Y:S05]  /*0220*/  @!P0 BRA `(.L_x_10) ;  /* 0x0000001000048947 */ /* 0x000fea0003800000 */
[C---:B------:R-:W-:Y:S01]  /*0230*/  IADD3 R9, P0, R6.reuse, -0x10, RZ ;  /* 0xfffffff006097810 */ /* 0x040fe20007f1e0ff */
[----:B------:R-:W-:Y:S01]  /*0240*/  BSSY B1, `(.L_x_11) ;  /* 0x0000029000017945 */ /* 0x000fe20003800000 */
[----:B------:R-:W-:Y:S01]  /*0250*/  VIADD R15, R6, 0xfffffff0 ;  /* 0xfffffff0060f7836 */ /* 0x000fe20000000000 */
[----:B------:R-:W-:Y:S02]  /*0260*/  MOV R24, R16 ;  /* 0x0000001000187202 */ /* 0x000fe40000000f00 */
[----:B------:R-:W-:Y:S02]  /*0270*/  ISETP.GE.U32.AND P1, PT, R2, R9, PT ;  /* 0x000000090200720c */ /* 0x000fe40003f26070 */
[----:B------:R-:W-:Y:S02]  /*0280*/  IADD3.X R0, R7, -0x1, RZ, P0, !PT ;  /* 0xffffffff07007810 */ /* 0x000fe400007fe4ff */
[----:B------:R-:W-:Y:S02]  /*0290*/  PLOP3.LUT P0, PT, PT, PT, PT, 0x80, 0x0 ;  /* 0x000000000000781c */ /* 0x000fe40003f0f070 */
[----:B------:R-:W-:-:S02]  /*02a0*/  ISETP.GE.U32.AND.EX P1, PT, R3, R0, PT, P1 ;  /* 0x000000000300720c */ /* 0x000fc40003f26110 */
[----:B------:R-:W-:Y:S02]  /*02b0*/  MOV R25, R17 ;  /* 0x0000001100197202 */ /* 0x000fe40000000f00 */
[----:B------:R-:W-:-:S09]  /*02c0*/  PRMT R12, RZ, 0x5410, RZ ;  /* 0x00005410ff0c7816 */ /* 0x000fd200000000ff */
[----:B------:R-:W-:Y:S05]  /*02d0*/  @!P1 BRA `(.L_x_12) ;  /* 0x00000000007c9947 */ /* 0x000fea0003800000 */
[C---:B------:R-:W-:Y:S01]  /*02e0*/  IMAD.WIDE R20, R13.reuse, 0x2, R24 ;  /* 0x000000020d147825 */ /* 0x040fe200078e0218 */
[----:B------:R-:W2:Y:S04]  /*02f0*/  LDG.E.128.CONSTANT R8, desc[UR6][R2.64] ;  /* 0x0000000602087981 */ /* 0x000ea8000c1e9d00 */
[----:B------:R0:W3:Y:S01]  /*0300*/  LDG.E.U16.CONSTANT R14, desc[UR6][R20.64] ;  /* 0x00000006140e7981 */ /* 0x0000e2000c1e9500 */
[----:B------:R-:W-:-:S04]  /*0310*/  IMAD.WIDE R26, R13, 0x2, R20 ;  /* 0x000000020d1a7825 */ /* 0x000fc800078e0214 */
[C---:B------:R-:W-:Y:S02]  /*0320*/  IMAD.WIDE R28, R13.reuse, 0x2, R26 ;  /* 0x000000020d1c7825 */ /* 0x040fe400078e021a */
[----:B------:R3:W4:Y:S02]  /*0330*/  LDG.E.U16.CONSTANT R26, desc[UR6][R26.64] ;  /* 0x000000061a1a7981 */ /* 0x000724000c1e9500 */
[C---:B------:R-:W-:Y:S02]  /*0340*/  IMAD.WIDE R16, R13.reuse, 0x2, R28 ;  /* 0x000000020d107825 */ /* 0x040fe400078e021c */
[----:B------:R-:W4:Y:S04]  /*0350*/  LDG.E.U16.CONSTANT R29, desc[UR6][R28.64] ;  /* 0x000000061c1d7981 */ /* 0x000f28000c1e9500 */
[----:B------:R-:W3:Y:S01]  /*0360*/  LDG.E.U16.CONSTANT R27, desc[UR6][R24.64] ;  /* 0x00000006181b7981 */ /* 0x000ee2000c1e9500 */
[----:B------:R-:W-:-:S03]  /*0370*/  IMAD.WIDE R18, R13, 0x2, R16 ;  /* 0x000000020d127825 */ /* 0x000fc600078e0210 */
[----:B------:R-:W5:Y:S01]  /*0380*/  LDG.E.U16.CONSTANT R16, desc[UR6][R16.64] ;  /* 0x0000000610107981 */ /* 0x000f62000c1e9500 */
[----:B0-----:R-:W-:-:S03]  /*0390*/  IMAD.WIDE R20, R13, 0x2, R18 ;  /* 0x000000020d147825 */ /* 0x001fc600078e0212 */
[----:B------:R-:W5:Y:S01]  /*03a0*/  LDG.E.U16.CONSTANT R19, desc[UR6][R18.64] ;  /* 0x0000000612137981 */ /* 0x000f62000c1e9500 */
[----:B------:R-:W-:-:S03]  /*03b0*/  IMAD.WIDE R22, R13, 0x2, R20 ;  /* 0x000000020d167825 */ /* 0x000fc600078e0214 */
[----:B------:R-:W5:Y:S04]  /*03c0*/  LDG.E.U16.CONSTANT R20, desc[UR6][R20.64] ;  /* 0x0000000614147981 */ /* 0x000f68000c1e9500 */
[----:B------:R-:W5:Y:S01]  /*03d0*/  LDG.E.U16.CONSTANT R17, desc[UR6][R22.64] ;  /* 0x0000000616117981 */ /* 0x000f62000c1e9500 */
[----:B------:R-:W-:Y:S02]  /*03e0*/  IADD3 R2, P1, R2, 0x10, RZ ;  /* 0x0000001002027810 */ /* 0x000fe40007f3e0ff */
[----:B------:R-:W-:Y:S02]  /*03f0*/  PLOP3.LUT P0, PT, PT, PT, PT, 0x8, 0x0 ;  /* 0x000000000000781c */ /* 0x000fe40003f0e170 */
[----:B------:R-:W-:Y:S02]  /*0400*/  IADD3.X R3, RZ, R3, RZ, P1, !PT ;  /* 0x00000003ff037210 */ /* 0x000fe40000ffe4ff */
[----:B---3--:R-:W-:-:S06]  /*0410*/  PRMT R27, R27, 0x5410, R14 ;  /* 0x000054101b1b7816 */ /* 0x008fcc000000000e */
[----:B--2---:R-:W-:Y:S01]  /*0420*/  HFMA2.MMA R8, R8, R27, R12 ;  /* 0x0000001b08087235 */ /* 0x004fe2000000000c */
[----:B----4-:R-:W-:Y:S02]  /*0430*/  PRMT R29, R26, 0x5410, R29 ;  /* 0x000054101a1d7816 */ /* 0x010fe4000000001d */
[----:B-----5:R-:W-:-:S07]  /*0440*/  PRMT R19, R16, 0x5410, R19 ;  /* 0x0000541010137816 */ /* 0x020fce0000000013 */
[----:B------:R-:W-:-:S06]  /*0450*/  HFMA2 R8, R9, R29, R8 ;  /* 0x0000001d09087231 */ /* 0x000fcc0000000008 */
[----:B------:R-:W-:Y:S01]  /*0460*/  HFMA2.MMA R10, R10, R19, R8 ;  /* 0x000000130a0a7235 */ /* 0x000fe20000000008 */
[----:B------:R-:W-:Y:S01]  /*0470*/  PRMT R17, R20, 0x5410, R17 ;  /* 0x0000541014117816 */ /* 0x000fe20000000011 */
[----:B------:R-:W-:-:S08]  /*0480*/  IMAD.WIDE R8, R13, 0x2, R22 ;  /* 0x000000020d087825 */ /* 0x000fd000078e0216 */
[----:B------:R-:W-:Y:S02]  /*0490*/  HFMA2 R12, R11, R17, R10 ;  /* 0x000000110b0c7231 */ /* 0x000fe4000000000a */
[----:B------:R-:W-:Y:S01]  /*04a0*/  IMAD.WIDE R16, R13, 0x10, R24 ;  /* 0x000000100d107825 */ /* 0x000fe200078e0218 */
[----:B------:R-:W-:-:S03]  /*04b0*/  MOV R25, R9 ;  /* 0x0000000900197202 */ /* 0x000fc60000000f00 */
[----:B------:R-:W-:-:S07]  /*04c0*/  IMAD.MOV.U32 R24, RZ, RZ, R8 ;  /* 0x000000ffff187224 */ /* 0x000fce00078e0008 */
.L_x_12:
[----:B------:R-:W-:Y:S05]  /*04d0*/  BSYNC B1 ;  /* 0x0000000000017941 */ /* 0x000fea0003800000 */
.L_x_11:
[CC--:B------:R-:W-:Y:S01]  /*04e0*/  IADD3 R8, P3, R15.reuse, -R2.reuse, RZ ;  /* 0x800000020f087210 */ /* 0x0c0fe20007f7e0ff */
[----:B------:R-:W-:Y:S01]  /*04f0*/  BSSY B1, `(.L_x_13) ;  /* 0x0000076000017945 */ /* 0x000fe20003800000 */
[----:B------:R-:W-:Y:S02]  /*0500*/  ISETP.GT.U32.AND P2, PT, R15, R2, PT ;  /* 0x000000020f00720c */ /* 0x000fe40003f44070 */
[----:B------:R-:W-:Y:S02]  /*0510*/  ISETP.LE.U32.AND P1, PT, R8, 0x2f, PT ;  /* 0x0000002f0800780c */ /* 0x000fe40003f23070 */
[CC--:B------:R-:W-:Y:S02]  /*0520*/  ISETP.GT.U32.AND.EX P2, PT, R0.reuse, R3.reuse, PT, P2 ;  /* 0x000000030000720c */ /* 0x0c0fe40003f44120 */
[----:B------:R-:W-:-:S04]  /*0530*/  IADD3.X R8, R0, ~R3, RZ, P3, !PT ;  /* 0x8000000300087210 */ /* 0x000fc80001ffe4ff */
[----:B------:R-:W-:-:S13]  /*0540*/  ISETP.LE.U32.OR.EX P1, PT, R8, RZ, !P2, P1 ;  /* 0x000000ff0800720c */ /* 0x000fda0005723510 */
[----:B------:R-:W-:Y:S05]  /*0550*/  @P1 BRA `(.L_x_14) ;  /* 0x0000000400bc1947 */ /* 0x000fea0003800000 */
[----:B------:R-:W-:Y:S01]  /*0560*/  IADD3 R15, P1, R6, -0x3f, RZ ;  /* 0xffffffc1060f7810 */ /* 0x000fe20007f3e0ff */
[----:B------:R-:W-:Y:S01]  /*0570*/  BSSY B2, `(.L_x_15) ;  /* 0x000006c000027945 */ /* 0x000fe20003800000 */
[----:B------:R-:W-:Y:S02]  /*0580*/  PLOP3.LUT P0, PT, PT, PT, PT, 0x8, 0x0 ;  /* 0x000000000000781c */ /* 0x000fe40003f0e170 */
[----:B------:R-:W-:-:S11]  /*0590*/  IADD3.X R14, R7, -0x1, RZ, P1, !PT ;  /* 0xffffffff070e7810 */ /* 0x000fd60000ffe4ff */
.L_x_16:
[C---:B------:R-:W-:Y:S01]  /*05a0*/  IMAD.WIDE R26, R13.reuse, 0x2, R24 ;  /* 0x000000020d1a7825 */ /* 0x040fe200078e0218 */
[----:B------:R-:W2:Y:S04]  /*05b0*/  LDG.E.128.CONSTANT R8, desc[UR6][R2.64] ;  /* 0x0000000602087981 */ /* 0x000ea8000c1e9d00 */
[----:B------:R-:W3:Y:S01]  /*05c0*/  LDG.E.U16.CONSTANT R25, desc[UR6][R24.64] ;  /* 0x0000000618197981 */ /* 0x000ee2000c1e9500 */
[----:B------:R-:W-:-:S03]  /*05d0*/  IMAD.WIDE R28, R13, 0x2, R26 ;  /* 0x000000020d1c7825 */ /* 0x000fc600078e021a */
[----:B------:R-:W3:Y:S01]  /*05e0*/  LDG.E.U16.CONSTANT R26, desc[UR6][R26.64] ;  /* 0x000000061a1a7981 */ /* 0x000ee2000c1e9500 */
[----:B------:R-:W-:-:S03]  /*05f0*/  IMAD.WIDE R20, R13, 0x2, R28 ;  /* 0x000000020d147825 */ /* 0x000fc600078e021c */
[----:B------:R0:W4:Y:S04]  /*0600*/  LDG.E.U16.CONSTANT R23, desc[UR6][R28.64] ;  /* 0x000000061c177981 */ /* 0x000128000c1e9500 */
[----:B------:R-:W4:Y:S01]  /*0610*/  LDG.E.U16.CONSTANT R22, desc[UR6][R20.64] ;  /* 0x0000000614167981 */ /* 0x000f22000c1e9500 */
[----:B------:R-:W-:-:S04]  /*0620*/  IMAD.WIDE R18, R13, 0x2, R20 ;  /* 0x000000020d127825 */ /* 0x000fc800078e0214 */
[C---:B------:R-:W-:Y:S02]  /*0630*/  IMAD.WIDE R16, R13.reuse, 0x2, R18 ;  /* 0x000000020d107825 */ /* 0x040fe400078e0212 */
[----:B------:R-:W5:Y:S04]  /*0640*/  LDG.E.U16.CONSTANT R18, desc[UR6][R18.64] ;  /* 0x0000000612127981 */ /* 0x000f68000c1e9500 */
[----:B------:R1:W5:Y:S01]  /*0650*/  LDG.E.U16.CONSTANT R19, desc[UR6][R16.64] ;  /* 0x0000000610137981 */ /* 0x000362000c1e9500 */
[----:B0-----:R-:W-:-:S05]  /*0660*/  IMAD.WIDE R28, R13, 0x2, R16 ;  /* 0x000000020d1c7825 */ /* 0x001fca00078e0210 */
[----:B------:R0:W5:Y:S01]  /*0670*/  LDG.E.U16.CONSTANT R27, desc[UR6][R28.64] ;  /* 0x000000061c1b7981 */ /* 0x000162000c1e9500 */
[----:B-1----:R-:W-:-:S05]  /*0680*/  IMAD.WIDE R16, R13, 0x2, R28 ;  /* 0x000000020d107825 */ /* 0x002fca00078e021c */
[----:B------:R1:W5:Y:S01]  /*0690*/  LDG.E.U16.CONSTANT R24, desc[UR6][R16.64] ;  /* 0x0000000610187981 */ /* 0x000362000c1e9500 */
[----:B------:R-:W-:-:S04]  /*06a0*/  IMAD.WIDE R20, R13, 0x2, R16 ;  /* 0x000000020d147825 */ /* 0x000fc800078e0210 */
[C---:B0-----:R-:W-:Y:S02]  /*06b0*/  IMAD.WIDE R28, R13.reuse, 0x2, R20 ;  /* 0x000000020d1c7825 */ /* 0x041fe400078e0214 */
[----:B------:R5:W5:Y:S02]  /*06c0*/  LDG.E.U16.CONSTANT R20, desc[UR6][R20.64] ;  /* 0x0000000614147981 */ /* 0x000b64000c1e9500 */
[----:B-1----:R-:W-:Y:S01]  /*06d0*/  IMAD.WIDE R16, R13, 0x2, R28 ;  /* 0x000000020d107825 */ /* 0x002fe200078e021c */
[----:B---3--:R-:W-:-:S06]  /*06e0*/  PRMT R25, R25, 0x5410, R26 ;  /* 0x0000541019197816 */ /* 0x008fcc000000001a */
[----:B--2---:R-:W-:Y:S01]  /*06f0*/  HFMA2.MMA R12, R8, R25, R12 ;  /* 0x00000019080c7235 */ /* 0x004fe2000000000c */
[----:B----4-:R-:W-:Y:S01]  /*0700*/  PRMT R23, R23, 0x5410, R22 ;  /* 0x0000541017177816 */ /* 0x010fe20000000016 */
[----:B------:R0:W2:Y:S04]  /*0710*/  LDG.E.U16.CONSTANT R25, desc[UR6][R28.64] ;  /* 0x000000061c197981 */ /* 0x0000a8000c1e9500 */
[----:B------:R-:W3:Y:S04]  /*0720*/  LDG.E.U16.CONSTANT R22, desc[UR6][R16.64] ;  /* 0x0000000610167981 */ /* 0x000ee8000c1e9500 */
[----:B------:R-:W-:-:S02]  /*0730*/  HFMA2 R12, R9, R23, R12 ;  /* 0x00000017090c7231 */ /* 0x000fc4000000000c */
[----:B------:R-:W-:-:S05]  /*0740*/  IMAD.WIDE R8, R13, 0x2, R16 ;  /* 0x000000020d087825 */ /* 0x000fca00078e0210 */
[----:B------:R1:W3:Y:S01]  /*0750*/  LDG.E.U16.CONSTANT R23, desc[UR6][R8.64] ;  /* 0x0000000608177981 */ /* 0x0002e2000c1e9500 */
[----:B-----5:R-:W-:-:S03]  /*0760*/  PRMT R21, R18, 0x5410, R19 ;  /* 0x0000541012157816 */ /* 0x020fc60000000013 */
[----:B------:R-:W4:Y:S01]  /*0770*/  LDG.E.128.CONSTANT R16, desc[UR6][R2.64+0x10] ;  /* 0x0000100602107981 */ /* 0x000f22000c1e9d00 */
[----:B0-----:R-:W-:-:S04]  /*0780*/  IMAD.WIDE R28, R13, 0x2, R8 ;  /* 0x000000020d1c7825 */ /* 0x001fc800078e0208 */
[----:B-1----:R-:W-:Y:S01]  /*0790*/  IMAD.WIDE R8, R13, 0x2, R28 ;  /* 0x000000020d087825 */ /* 0x002fe200078e021c */
[----:B------:R-:W-:Y:S02]  /*07a0*/  HFMA2.MMA R10, R10, R21, R12 ;  /* 0x000000150a0a7235 */ /* 0x000fe4000000000c */
[----:B------:R0:W5:Y:S04]  /*07b0*/  LDG.E.U16.CONSTANT R21, desc[UR6][R28.64] ;  /* 0x000000061c157981 */ /* 0x000168000c1e9500 */
[----:B------:R1:W5:Y:S01]  /*07c0*/  LDG.E.U16.CONSTANT R12, desc[UR6][R8.64] ;  /* 0x00000006080c7981 */ /* 0x000362000c1e9500 */
[----:B------:R-:W-:Y:S01]  /*07d0*/  PRMT R27, R27, 0x5410, R24 ;  /* 0x000054101b1b7816 */ /* 0x000fe20000000018 */
[----:B0-----:R-:W-:-:S04]  /*07e0*/  IMAD.WIDE R28, R13, 0x2, R8 ;  /* 0x000000020d1c7825 */ /* 0x001fc800078e0208 */
[----:B------:R-:W-:Y:S02]  /*07f0*/  HFMA2 R11, R11, R27, R10 ;  /* 0x0000001b0b0b7231 */ /* 0x000fe4000000000a */
[C---:B------:R-:W-:Y:S02]  /*0800*/  IMAD.WIDE R26, R13.reuse, 0x2, R28 ;  /* 0x000000020d1a7825 */ /* 0x040fe400078e021c */
[----:B------:R-:W5:Y:S04]  /*0810*/  LDG.E.U16.CONSTANT R29, desc[UR6][R28.64] ;  /* 0x000000061c1d7981 */ /* 0x000f68000c1e9500 */
[----:B------:R0:W5:Y:S01]  /*0820*/  LDG.E.U16.CONSTANT R24, desc[UR6][R26.64] ;  /* 0x000000061a187981 */ /* 0x000162000c1e9500 */
[----:B-1----:R-:W-:-:S04]  /*0830*/  IMAD.WIDE R8, R13, 0x2, R26 ;  /* 0x000000020d087825 */ /* 0x002fc800078e021a */
[----:B0-----:R-:W-:Y:S01]  /*0840*/  IMAD.WIDE R26, R13, 0x2, R8 ;  /* 0x000000020d1a7825 */ /* 0x001fe200078e0208 */
[----:B--2---:R-:W-:-:S04]  /*0850*/  PRMT R20, R20, 0x5410, R25 ;  /* 0x0000541014147816 */ /* 0x004fc80000000019 */
[----:B------:R0:W2:Y:S01]  /*0860*/  LDG.E.U16.CONSTANT R25, desc[UR6][R26.64] ;  /* 0x000000061a197981 */ /* 0x0000a2000c1e9500 */
[----:B---3--:R-:W-:Y:S01]  /*0870*/  PRMT R22, R22, 0x5410, R23 ;  /* 0x0000541016167816 */ /* 0x008fe20000000017 */
[----:B----4-:R-:W-:Y:S02]  /*0880*/  HFMA2.MMA R11, R16, R20, R11 ;  /* 0x00000014100b7235 */ /* 0x010fe4000000000b */
[----:B------:R-:W2:Y:S08]  /*0890*/  LDG.E.U16.CONSTANT R20, desc[UR6][R8.64] ;  /* 0x0000000608147981 */ /* 0x000eb0000c1e9500 */
[----:B------:R-:W-:-:S02]  /*08a0*/  HFMA2 R17, R17, R22, R11 ;  /* 0x0000001611117231 */ /* 0x000fc4000000000b */
[----:B------:R-:W3:Y:S01]  /*08b0*/  LDG.E.128.CONSTANT R8, desc[UR6][R2.64+0x20] ;  /* 0x0000200602087981 */ /* 0x000ee2000c1e9d00 */
[----:B------:R-:W-:Y:S01]  /*08c0*/  IMAD.WIDE R22, R13, 0x2, R26 ;  /* 0x000000020d167825 */ /* 0x000fe200078e021a */
[----:B-----5:R-:W-:-:S03]  /*08d0*/  PRMT R12, R21, 0x5410, R12 ;  /* 0x00005410150c7816 */ /* 0x020fc6000000000c */
[----:B0-----:R-:W-:-:S03]  /*08e0*/  IMAD.WIDE R26, R13, 0x2, R22 ;  /* 0x000000020d1a7825 */ /* 0x001fc600078e0216 */
[----:B------:R-:W-:Y:S01]  /*08f0*/  HFMA2.MMA R18, R18, R12, R17 ;  /* 0x0000000c12127235 */ /* 0x000fe20000000011 */
[----:B------:R-:W4:Y:S01]  /*0900*/  LDG.E.U16.CONSTANT R23, desc[UR6][R22.64] ;  /* 0x0000000616177981 */ /* 0x000f22000c1e9500 */
[----:B------:R-:W-:-:S05]  /*0910*/  IMAD.WIDE R16, R13, 0x2, R26 ;  /* 0x000000020d107825 */ /* 0x000fca00078e021a */
[----:B------:R-:W5:Y:S04]  /*0920*/  LDG.E.U16.CONSTANT R12, desc[UR6][R16.64] ;  /* 0x00000006100c7981 */ /* 0x000f68000c1e9500 */
[----:B------:R0:W4:Y:S02]  /*0930*/  LDG.E.U16.CONSTANT R22, desc[UR6][R26.64] ;  /* 0x000000061a167981 */ /* 0x000124000c1e9500 */
[----:B0-----:R-:W-:-:S05]  /*0940*/  IMAD.WIDE R26, R13, 0x2, R16 ;  /* 0x000000020d1a7825 */ /* 0x001fca00078e0210 */
[----:B------:R0:W5:Y:S01]  /*0950*/  LDG.E.U16.CONSTANT R21, desc[UR6][R26.64] ;  /* 0x000000061a157981 */ /* 0x000162000c1e9500 */
[----:B------:R-:W-:Y:S01]  /*0960*/  PRMT R29, R29, 0x5410, R24 ;  /* 0x000054101d1d7816 */ /* 0x000fe20000000018 */
[----:B0-----:R-:W-:-:S05]  /*0970*/  IMAD.WIDE R26, R13, 0x2, R26 ;  /* 0x000000020d1a7825 */ /* 0x001fca00078e021a */
[----:B------:R-:W5:Y:S01]  /*0980*/  LDG.E.U16.CONSTANT R24, desc[UR6][R26.64] ;  /* 0x000000061a187981 */ /* 0x000f62000c1e9500 */
[----:B------:R-:W-:-:S05]  /*0990*/  IMAD.WIDE R16, R13, 0x2, R26 ;  /* 0x000000020d107825 */ /* 0x000fca00078e021a */
[----:B------:R0:W5:Y:S01]  /*09a0*/  LDG.E.U16.CONSTANT R27, desc[UR6][R16.64] ;  /* 0x00000006101b7981 */ /* 0x000162000c1e9500 */
[----:B------:R-:W-:Y:S02]  /*09b0*/  HFMA2 R19, R19, R29, R18 ;  /* 0x0000001d13137231 */ /* 0x000fe40000000012 */
[----:B0-----:R-:W-:-:S04]  /*09c0*/  IMAD.WIDE R16, R13, 0x2, R16 ;  /* 0x000000020d107825 */ /* 0x001fc800078e0210 */
[C---:B------:R-:W-:Y:S01]  /*09d0*/  IMAD.WIDE R28, R13.reuse, 0x2, R16 ;  /* 0x000000020d1c7825 */ /* 0x040fe200078e0210 */
[----:B--2---:R-:W-:Y:S02]  /*09e0*/  PRMT R20, R20, 0x5410, R25 ;  /* 0x0000541014147816 */ /* 0x004fe40000000019 */
[----:B------:R-:W2:Y:S04]  /*09f0*/  LDG.E.U16.CONSTANT R25, desc[UR6][R16.64] ;  /* 0x0000000610197981 */ /* 0x000ea8000c1e9500 */
[----:B---3--:R-:W-:Y:S02]  /*0a00*/  HFMA2.MMA R8, R8, R20, R19 ;  /* 0x0000001408087235 */ /* 0x008fe40000000013 */
[----:B------:R-:W2:Y:S01]  /*0a10*/  LDG.E.U16.CONSTANT R20, desc[UR6][R28.64] ;  /* 0x000000061c147981 */ /* 0x000ea2000c1e9500 */
[----:B------:R-:W-:Y:S01]  /*0a20*/  IMAD.WIDE R18, R13, 0x2, R28 ;  /* 0x000000020d127825 */ /* 0x000fe200078e021c */
[----:B----4-:R-:W-:-:S06]  /*0a30*/  PRMT R23, R23, 0x5410, R22 ;  /* 0x0000541017177816 */ /* 0x010fcc0000000016 */
[----:B------:R-:W-:Y:S02]  /*0a40*/  HFMA2 R22, R9, R23, R8 ;  /* 0x0000001709167231 */ /* 0x000fe40000000008 */
[----:B------:R-:W-:Y:S01]  /*0a50*/  IMAD.WIDE R8, R13, 0x2, R18 ;  /* 0x000000020d087825 */ /* 0x000fe200078e0212 */
[----:B-----5:R-:W-:-:S04]  /*0a60*/  PRMT R21, R12, 0x5410, R21 ;  /* 0x000054100c157816 */ /* 0x020fc80000000015 */
[----:B------:R-:W3:Y:S02]  /*0a70*/  LDG.E.U16.CONSTANT R12, desc[UR6][R8.64] ;  /* 0x00000006080c7981 */ /* 0x000ee4000c1e9500 */
[----:B------:R-:W-:Y:S01]  /*0a80*/  HFMA2.MMA R10, R10, R21, R22 ;  /* 0x000000150a0a7235 */ /* 0x000fe20000000016 */
[C---:B------:R-:W-:Y:S01]  /*0a90*/  IMAD.WIDE R22, R13.reuse, 0x2, R8 ;  /* 0x000000020d167825 */ /* 0x040fe200078e0208 */
[----:B------:R0:W3:Y:S01]  /*0aa0*/  LDG.E.U16.CONSTANT R21, desc[UR6][R18.64] ;  /* 0x0000000612157981 */ /* 0x0000e2000c1e9500 */
[----:B------:R-:W-:Y:S02]  /*0ab0*/  PRMT R27, R24, 0x5410, R27 ;  /* 0x00005410181b7816 */ /* 0x000fe4000000001b */
[----:B0-----:R-:W-:Y:S01]  /*0ac0*/  IMAD.WIDE R18, R13, 0x2, R22 ;  /* 0x000000020d127825 */ /* 0x001fe200078e0216 */
[----:B------:R0:W4:Y:S04]  /*0ad0*/  LDG.E.U16.CONSTANT R24, desc[UR6][R22.64] ;  /* 0x0000000616187981 */ /* 0x000128000c1e9500 */
[----:B------:R-:W-:-:S02]  /*0ae0*/  HFMA2 R28, R11, R27, R10 ;  /* 0x0000001b0b1c7231 */ /* 0x000fc4000000000a */
[----:B------:R-:W5:Y:S04]  /*0af0*/  LDG.E.128.CONSTANT R8, desc[UR6][R2.64+0x30] ;  /* 0x0000300602087981 */ /* 0x000f68000c1e9d00 */
[----:B------:R1:W4:Y:S01]  /*0b00*/  LDG.E.U16.CONSTANT R27, desc[UR6][R18.64] ;  /* 0x00000006121b7981 */ /* 0x000322000c1e9500 */
[----:B0-----:R-:W-:-:S05]  /*0b10*/  IMAD.WIDE R22, R13, 0x2, R18 ;  /* 0x000000020d167825 */ /* 0x001fca00078e0212 */
[----:B------:R2:W4:Y:S01]  /*0b20*/  LDG.E.U16.CONSTANT R26, desc[UR6][R22.64] ;  /* 0x00000006161a7981 */ /* 0x000522000c1e9500 */
[----:B-1----:R-:W-:Y:S01]  /*0b30*/  IMAD.WIDE R18, R13, 0x2, R22 ;  /* 0x000000020d127825 */ /* 0x002fe200078e0216 */
[----:B--2---:R-:W-:-:S04]  /*0b40*/  PRMT R23, R25, 0x5410, R20 ;  /* 0x0000541019177816 */ /* 0x004fc80000000014 */
[----:B------:R-:W2:Y:S01]  /*0b50*/  LDG.E.U16.CONSTANT R25, desc[UR6][R18.64] ;  /* 0x0000000612197981 */ /* 0x000ea2000c1e9500 */
[----:B------:R-:W-:-:S04]  /*0b60*/  IADD3 R2, P1, R2, 0x40, RZ ;  /* 0x0000004002027810 */ /* 0x000fc80007f3e0ff */
[----:B------:R-:W-:Y:S02]  /*0b70*/  IADD3.X R3, RZ, R3, RZ, P1, !PT ;  /* 0x00000003ff037210 */ /* 0x000fe40000ffe4ff */
[----:B------:R-:W-:-:S04]  /*0b80*/  ISETP.GE.U32.AND P1, PT, R2, R15, PT ;  /* 0x0000000f0200720c */ /* 0x000fc80003f26070 */
[----:B------:R-:W-:Y:S02]  /*0b90*/  ISETP.GE.U32.AND.EX P1, PT, R3, R14, PT, P1 ;  /* 0x0000000e0300720c */ /* 0x000fe40003f26110 */
[----:B---3--:R-:W-:Y:S01]  /*0ba0*/  PRMT R21, R21, 0x5410, R12 ;  /* 0x0000541015157816 */ /* 0x008fe2000000000c */
[----:B-----5:R-:W-:Y:S01]  /*0bb0*/  HFMA2.MMA R28, R8, R23, R28 ;  /* 0x00000017081c7235 */ /* 0x020fe2000000001c */
[----:B----4-:R-:W-:-:S09]  /*0bc0*/  PRMT R27, R24, 0x5410, R27 ;  /* 0x00005410181b7816 */ /* 0x010fd2000000001b */
[----:B------:R-:W-:-:S06]  /*0bd0*/  HFMA2 R28, R9, R21, R28 ;  /* 0x00000015091c7231 */ /* 0x000fcc000000001c */
[----:B------:R-:W-:Y:S01]  /*0be0*/  HFMA2.MMA R28, R10, R27, R28 ;  /* 0x0000001b0a1c7235 */ /* 0x000fe2000000001c */
[----:B--2---:R-:W-:Y:S01]  /*0bf0*/  PRMT R9, R26, 0x5410, R25 ;  /* 0x000054101a097816 */ /* 0x004fe20000000019 */
[----:B------:R-:W-:-:S08]  /*0c00*/  IMAD.WIDE R24, R13, 0x2, R18 ;  /* 0x000000020d187825 */ /* 0x000fd000078e0212 */
[----:B------:R-:W-:Y:S01]  /*0c10*/  HFMA2 R12, R11, R9, R28 ;  /* 0x000000090b0c7231 */ /* 0x000fe2000000001c */
[----:B------:R-:W-:Y:S06]  /*0c20*/  @!P1 BRA `(.L_x_16) ;  /* 0xfffffff8005c9947 */ /* 0x000fec000383ffff */
[----:B------:R-:W-:Y:S05]  /*0c30*/  BSYNC B2 ;  /* 0x0000000000027941 */ /* 0x000fea0003800000 */
.L_x_15:
[----:B------:R-:W-:-:S07]  /*0c40*/  IMAD.WIDE R16, R13, 0x10, R16 ;  /* 0x000000100d107825 */ /* 0x000fce00078e0210 */
.L_x_14:
[----:B------:R-:W-:Y:S05]  /*0c50*/  BSYNC B1 ;  /* 0x0000000000017941 */ /* 0x000fea0003800000 */
.L_x_13:
[----:B------:R-:W-:Y:S01]  /*0c60*/  VIADD R15, R6, 0xfffffff0 ;  /* 0xfffffff0060f7836 */ /* 0x000fe20000000000 */
[----:B------:R-:W-:Y:S04]  /*0c70*/  BSSY B1, `(.L_x_17) ;  /* 0x000003e000017945 */ /* 0x000fe80003800000 */
[CC--:B------:R-:W-:Y:S02]  /*0c80*/  IADD3 R8, P3, R15.reuse, -R2.reuse, RZ ;  /* 0x800000020f087210 */ /* 0x0c0fe40007f7e0ff */
[----:B------:R-:W-:Y:S02]  /*0c90*/  ISETP.GT.U32.AND P2, PT, R15, R2, PT ;  /* 0x000000020f00720c */ /* 0x000fe40003f44070 */
[----:B------:R-:W-:Y:S02]  /*0ca0*/  ISETP.LE.U32.AND P1, PT, R8, 0xf, PT ;  /* 0x0000000f0800780c */ /* 0x000fe40003f23070 */
[----:B------:R-:W-:-:S02]  /*0cb0*/  ISETP.GT.U32.AND.EX P2, PT, R0, R3, PT, P2 ;  /* 0x000000030000720c */ /* 0x000fc40003f44120 */
[----:B------:R-:W-:-:S04]  /*0cc0*/  IADD3.X R8, R0, ~R3, RZ, P3, !PT ;  /* 0x8000000300087210 */ /* 0x000fc80001ffe4ff */
[----:B------:R-:W-:-:S13]  /*0cd0*/  ISETP.LE.U32.OR.EX P1, PT, R8, RZ, !P2, P1 ;  /* 0x000000ff0800720c */ /* 0x000fda0005723510 */
[----:B------:R-:W-:Y:S05]  /*0ce0*/  @P1 BRA `(.L_x_18) ;  /* 0x0000000000d81947 */ /* 0x000fea0003800000 */
[C---:B------:R-:W-:Y:S01]  /*0cf0*/  IMAD.WIDE R22, R13.reuse, 0x2, R24 ;  /* 0x000000020d167825 */ /* 0x040fe200078e0218 */
[----:B------:R-:W2:Y:S04]  /*0d00*/  LDG.E.U16.CONSTANT R27, desc[UR6][R24.64] ;  /* 0x00000006181b7981 */ /* 0x000ea8000c1e9500 */
[----:B------:R-:W3:Y:S01]  /*0d10*/  LDG.E.128.CONSTANT R8, desc[UR6][R2.64] ;  /* 0x0000000602087981 */ /* 0x000ee2000c1e9d00 */
[----:B------:R-:W-:-:S03]  /*0d20*/  IMAD.WIDE R16, R13, 0x2, R22 ;  /* 0x000000020d107825 */ /* 0x000fc600078e0216 */
[----:B------:R-:W2:Y:S01]  /*0d30*/  LDG.E.U16.CONSTANT R22, desc[UR6][R22.64] ;  /* 0x0000000616167981 */ /* 0x000ea2000c1e9500 */
[----:B------:R-:W-:-:S03]  /*0d40*/  IMAD.WIDE R28, R13, 0x2, R16 ;  /* 0x000000020d1c7825 */ /* 0x000fc600078e0210 */
[----:B------:R0:W4:Y:S01]  /*0d50*/  LDG.E.U16.CONSTANT R14, desc[UR6][R16.64] ;  /* 0x00000006100e7981 */ /* 0x000122000c1e9500 */
[----:B------:R-:W-:-:S03]  /*0d60*/  IMAD.WIDE R20, R13, 0x2, R28 ;  /* 0x000000020d147825 */ /* 0x000fc600078e021c */
[----:B------:R-:W4:Y:S01]  /*0d70*/  LDG.E.U16.CONSTANT R23, desc[UR6][R28.64] ;  /* 0x000000061c177981 */ /* 0x000f22000c1e9500 */
[----:B------:R-:W-:-:S03]  /*0d80*/  IMAD.WIDE R18, R13, 0x2, R20 ;  /* 0x000000020d127825 */ /* 0x000fc600078e0214 */
[----:B------:R-:W5:Y:S01]  /*0d90*/  LDG.E.U16.CONSTANT R20, desc[UR6][R20.64] ;  /* 0x0000000614147981 */ /* 0x000f62000c1e9500 */
[----:B0-----:R-:W-:-:S05]  /*0da0*/  IMAD.WIDE R16, R13, 0x2, R18 ;  /* 0x000000020d107825 */ /* 0x001fca00078e0212 */
[----:B------:R-:W5:Y:S04]  /*0db0*/  LDG.E.U16.CONSTANT R24, desc[UR6][R16.64] ;  /* 0x0000000610187981 */ /* 0x000f68000c1e9500 */
[----:B------:R0:W5:Y:S02]  /*0dc0*/  LDG.E.U16.CONSTANT R21, desc[UR6][R18.64] ;  /* 0x0000000612157981 */ /* 0x000164000c1e9500 */
[----:B0-----:R-:W-:-:S05]  /*0dd0*/  IMAD.WIDE R18, R13, 0x2, R16 ;  /* 0x000000020d127825 */ /* 0x001fca00078e0210 */
[----:B------:R0:W5:Y:S01]  /*0de0*/  LDG.E.U16.CONSTANT R25, desc[UR6][R18.64] ;  /* 0x0000000612197981 */ /* 0x000162000c1e9500 */
[----:B------:R-:W-:-:S04]  /*0df0*/  IMAD.WIDE R16, R13, 0x2, R18 ;  /* 0x000000020d107825 */ /* 0x000fc800078e0212 */
[----:B------:R-:W-:Y:S01]  /*0e00*/  IMAD.WIDE R28, R13, 0x2, R16 ;  /* 0x000000020d1c7825 */ /* 0x000fe200078e0210 */
[----:B--2---:R-:W-:-:S06]  /*0e10*/  PRMT R27, R27, 0x5410, R22 ;  /* 0x000054101b1b7816 */ /* 0x004fcc0000000016 */
[----:B---3--:R-:W-:Y:S01]  /*0e20*/  HFMA2.MMA R8, R8, R27, R12 ;  /* 0x0000001b08087235 */ /* 0x008fe2000000000c */
[----:B----4-:R-:W-:Y:S01]  /*0e30*/  PRMT R23, R14, 0x5410, R23 ;  /* 0x000054100e177816 */ /* 0x010fe20000000017 */
[----:B------:R-:W-:Y:S01]  /*0e40*/  IMAD.WIDE R26, R13, 0x2, R28 ;  /* 0x000000020d1a7825 */ /* 0x000fe200078e021c */
[----:B------:R1:W2:Y:S07]  /*0e50*/  LDG.E.U16.CONSTANT R12, desc[UR6][R28.64] ;  /* 0x000000061c0c7981 */ /* 0x0002ae000c1e9500 */
[----:B------:R-:W-:-:S02]  /*0e60*/  HFMA2 R9, R9, R23, R8 ;  /* 0x0000001709097231 */ /* 0x000fc40000000008 */
[----:B------:R-:W-:Y:S01]  /*0e70*/  IMAD.WIDE R22, R13, 0x2, R26 ;  /* 0x000000020d167825 */ /* 0x000fe200078e021a */
[----:B------:R-:W3:Y:S01]  /*0e80*/  LDG.E.U16.CONSTANT R14, desc[UR6][R26.64] ;  /* 0x000000061a0e7981 */ /* 0x000ee2000c1e9500 */
[----:B-----5:R-:W-:-:S03]  /*0e90*/  PRMT R20, R20, 0x5410, R21 ;  /* 0x0000541014147816 */ /* 0x020fc60000000015 */
[----:B------:R-:W2:Y:S03]  /*0ea0*/  LDG.E.U16.CONSTANT R27, desc[UR6][R16.64] ;  /* 0x00000006101b7981 */ /* 0x000ea6000c1e9500 */
[----:B------:R-:W-:Y:S01]  /*0eb0*/  HFMA2.MMA R9, R10, R20, R9 ;  /* 0x000000140a097235 */ /* 0x000fe20000000009 */
[C---:B0-----:R-:W-:Y:S02]  /*0ec0*/  IMAD.WIDE R18, R13.reuse, 0x2, R22 ;  /* 0x000000020d127825 */ /* 0x041fe400078e0216 */
[----:B------:R-:W3:Y:S01]  /*0ed0*/  LDG.E.U16.CONSTANT R23, desc[UR6][R22.64] ;  /* 0x0000000616177981 */ /* 0x000ee2000c1e9500 */
[----:B------:R-:W-:Y:S01]  /*0ee0*/  PRMT R24, R24, 0x5410, R25 ;  /* 0x0000541018187816 */ /* 0x000fe20000000019 */
[----:B------:R-:W-:Y:S02]  /*0ef0*/  IMAD.WIDE R20, R13, 0x2, R18 ;  /* 0x000000020d147825 */ /* 0x000fe400078e0212 */
[----:B------:R0:W4:Y:S03]  /*0f00*/  LDG.E.U16.CONSTANT R26, desc[UR6][R18.64] ;  /* 0x00000006121a7981 */ /* 0x000126000c1e9500 */
[----:B-1----:R-:W-:-:S02]  /*0f10*/  HFMA2 R29, R11, R24, R9 ;  /* 0x000000180b1d7231 */ /* 0x002fc40000000009 */
[----:B------:R1:W5:Y:S01]  /*0f20*/  LDG.E.128.CONSTANT R8, desc[UR6][R2.64+0x10] ;  /* 0x0000100602087981 */ /* 0x000362000c1e9d00 */
[----:B------:R-:W-:-:S03]  /*0f30*/  IMAD.WIDE R24, R13, 0x2, R20 ;  /* 0x000000020d187825 */ /* 0x000fc600078e0214 */
[----:B------:R-:W4:Y:S01]  /*0f40*/  LDG.E.U16.CONSTANT R21, desc[UR6][R20.64] ;  /* 0x0000000614157981 */ /* 0x000f22000c1e9500 */
[----:B0-----:R-:W-:-:S03]  /*0f50*/  IMAD.WIDE R18, R13, 0x2, R24 ;  /* 0x000000020d127825 */ /* 0x001fc600078e0218 */
[----:B------:R-:W4:Y:S04]  /*0f60*/  LDG.E.U16.CONSTANT R25, desc[UR6][R24.64] ;  /* 0x0000000618197981 */ /* 0x000f28000c1e9500 */
[----:B------:R-:W4:Y:S01]  /*0f70*/  LDG.E.U16.CONSTANT R22, desc[UR6][R18.64] ;  /* 0x0000000612167981 */ /* 0x000f22000c1e9500 */
[----:B-1----:R-:W-:Y:S01]  /*0f80*/  IADD3 R2, P1, R2, 0x20, RZ ;  /* 0x0000002002027810 */ /* 0x002fe20007f3e0ff */
[----:B------:R-:W-:Y:S01]  /*0f90*/  IMAD.WIDE R16, R13, 0x10, R16 ;  /* 0x000000100d107825 */ /* 0x000fe200078e0210 */
[----:B------:R-:W-:Y:S02]  /*0fa0*/  PLOP3.LUT P0, PT, PT, PT, PT, 0x8, 0x0 ;  /* 0x000000000000781c */ /* 0x000fe40003f0e170 */
[----:B------:R-:W-:Y:S02]  /*0fb0*/  IADD3.X R3, RZ, R3, RZ, P1, !PT ;  /* 0x00000003ff037210 */ /* 0x000fe40000ffe4ff */
[----:B--2---:R-:W-:-:S02]  /*0fc0*/  PRMT R12, R27, 0x5410, R12 ;  /* 0x000054101b0c7816 */ /* 0x004fc4000000000c */
[----:B---3--:R-:W-:-:S04]  /*0fd0*/  PRMT R14, R14, 0x5410, R23 ;  /* 0x000054100e0e7816 */ /* 0x008fc80000000017 */
[----:B-----5:R-:W-:Y:S01]  /*0fe0*/  HFMA2.MMA R29, R8, R12, R29 ;  /* 0x0000000c081d7235 */ /* 0x020fe2000000001d */
[----:B----4-:R-:W-:-:S09]  /*0ff0*/  PRMT R26, R26, 0x5410, R21 ;  /* 0x000054101a1a7816 */ /* 0x010fd20000000015 */
[----:B------:R-:W-:-:S06]  /*1000*/  HFMA2 R29, R9, R14, R29 ;  /* 0x0000000e091d7231 */ /* 0x000fcc000000001d */
[----:B------:R-:W-:Y:S01]  /*1010*/  HFMA2.MMA R29, R10, R26, R29 ;  /* 0x0000001a0a1d7235 */ /* 0x000fe2000000001d */
[----:B------:R-:W-:Y:S01]  /*1020*/  PRMT R12, R25, 0x5410, R22 ;  /* 0x00005410190c7816 */ /* 0x000fe20000000016 */
[----:B------:R-:W-:-:S08]  /*1030*/  IMAD.WIDE R24, R13, 0x2, R18 ;  /* 0x000000020d187825 */ /* 0x000fd000078e0212 */
[----:B------:R-:W-:-:S07]  /*1040*/  HFMA2 R12, R11, R12, R29 ;  /* 0x0000000c0b0c7231 */ /* 0x000fce000000001d */
.L_x_18:
[----:B------:R-:W-:Y:S05]  /*1050*/  BSYNC B1 ;  /* 0x0000000000017941 */ /* 0x000fea0003800000 */
.L_x_17:
[----:B------:R-:W-:-:S04]  /*1060*/  ISETP.LE.U32.AND P1, PT, R2, R15, PT ;  /* 0x0000000f0200720c */ /* 0x000fc80003f23070 */
[----:B------:R-:W-:-:S13]  /*1070*/  ISETP.LE.U32.OR.EX P0, PT, R3, R0, P0, P1 ;  /* 0x000000000300720c */ /* 0x000fda0000703510 */
[----:B------:R-:W-:Y:S05]  /*1080*/  @!P0 BRA `(.L_x_10) ;  /* 0x00000000006c8947 */ /* 0x000fea0003800000 */
[C---:B------:R-:W-:Y:S01]  /*1090*/  IMAD.WIDE R28, R13.reuse, 0x2, R24 ;  /* 0x000000020d1c7825 */ /* 0x040fe200078e0218 */
[----:B------:R0:W2:Y:S04]  /*10a0*/  LDG.E.128.CONSTANT R8, desc[UR6][R2.64] ;  /* 0x0000000602087981 */ /* 0x0000a8000c1e9d00 */
[----:B------:R-:W3:Y:S01]  /*10b0*/  LDG.E.U16.CONSTANT R0, desc[UR6][R28.64] ;  /* 0x000000061c007981 */ /* 0x000ee2000c1e9500 */
        /* <DEDUP_REMOVED lines=8> */
[----:B------:R-:W-:-:S03]  /*1140*/  IMAD.WIDE R14, R13, 0x2, R16 ;  /* 0x000000020d0e7825 */ /* 0x000fc600078e0210 */
[----:B------:R-:W5:Y:S01]  /*1150*/  LDG.E.U16.CONSTANT R17, desc[UR6][R16.64] ;  /* 0x0000000610117981 */ /* 0x000f62000c1e9500 */
[----:B------:R-:W-:-:S03]  /*1160*/  IMAD.WIDE R22, R13, 0x2, R14 ;  /* 0x000000020d167825 */ /* 0x000fc600078e020e */
[----:B------:R-:W5:Y:S04]  /*1170*/  LDG.E.U16.CONSTANT R14, desc[UR6][R14.64] ;  /* 0x000000060e0e7981 */ /* 0x000f68000c1e9500 */
[----:B------:R-:W5:Y:S01]  /*1180*/  LDG.E.U16.CONSTANT R23, desc[UR6][R22.64] ;  /* 0x0000000616177981 */ /* 0x000f62000c1e9500 */
[----:B0-----:R-:W-:-:S04]  /*1190*/  IADD3 R2, P0, R2, 0x10, RZ ;  /* 0x0000001002027810 */ /* 0x001fc80007f1e0ff */
        /* <DEDUP_REMOVED lines=9> */
[----:B------:R-:W-:-:S07]  /*1230*/  HFMA2 R12, R11, R23, R8 ;  /* 0x000000170b0c7231 */ /* 0x000fce0000000008 */
.L_x_10:
[----:B------:R-:W-:Y:S05]  /*1240*/  BSYNC B0 ;  /* 0x0000000000007941 */ /* 0x000fea0003800000 */
.L_x_9:
[----:B------:R-:W-:Y:S01]  /*1250*/  IADD3 R9, P1, R6, -0x8, RZ ;  /* 0xfffffff806097810 */ /* 0x000fe20007f3e0ff */
[----:B------:R-:W-:Y:S01]  /*1260*/  BSSY B0, `(.L_x_19) ;  /* 0x00000ab000007945 */ /* 0x000fe20003800000 */
[----:B------:R-:W-:Y:S01]  /*1270*/  IMAD.MOV.U32 R14, RZ, RZ, R2 ;  /* 0x000000ffff0e7224 */ /* 0x000fe200078e0002 */
[----:B------:R-:W-:Y:S02]  /*1280*/  MOV R15, R3 ;  /* 0x00000003000f7202 */ /* 0x000fe40000000f00 */
[----:B------:R-:W-:Y:S02]  /*1290*/  ISETP.GT.U32.AND P0, PT, R2, R9, PT ;  /* 0x000000090200720c */ /* 0x000fe40003f04070 */
[----:B------:R-:W-:-:S04]  /*12a0*/  IADD3.X R0, R7, -0x1, RZ, P1, !PT ;  /* 0xffffffff07007810 */ /* 0x000fc80000ffe4ff */
[----:B------:R-:W-:-:S13]  /*12b0*/  ISETP.GT.U32.AND.EX P0, PT, R3, R0, PT, P0 ;  /* 0x000000000300720c */ /* 0x000fda0003f04100 */
[----:B------:R-:W-:Y:S05]  /*12c0*/  @P0 BRA `(.L_x_20) ;  /* 0x0000000800900947 */ /* 0x000fea0003800000 */
[----:B------:R-:W-:Y:S01]  /*12d0*/  ISETP.GE.U32.AND P0, PT, R2, R9, PT ;  /* 0x000000090200720c */ /* 0x000fe20003f06070 */
[----:B------:R-:W-:Y:S01]  /*12e0*/  IMAD.MOV.U32 R14, RZ, RZ, R2 ;  /* 0x000000ffff0e7224 */ /* 0x000fe200078e0002 */
[----:B------:R-:W-:Y:S02]  /*12f0*/  MOV R10, R16 ;  /* 0x00000010000a7202 */ /* 0x000fe40000000f00 */
[----:B------:R-:W-:Y:S02]  /*1300*/  ISETP.GE.U32.AND.EX P0, PT, R3, R0, PT, P0 ;  /* 0x000000000300720c */ /* 0x000fe40003f06100 */
[----:B------:R-:W-:Y:S02]  /*1310*/  MOV R11, R17 ;  /* 0x00000011000b7202 */ /* 0x000fe40000000f00 */
[----:B------:R-:W-:-:S09]  /*1320*/  MOV R15, R3 ;  /* 0x00000003000f7202 */ /* 0x000fd20000000f00 */
[C---:B------:R-:W-:Y:S01]  /*1330*/  @P0 IMAD.WIDE R26, R13.reuse, 0x2, R10 ;  /* 0x000000020d1a0825 */ /* 0x040fe200078e020a */
[----:B------:R-:W2:Y:S04]  /*1340*/  @P0 LDG.E.U16.CONSTANT R0, desc[UR6][R10.64] ;  /* 0x000000060a000981 */ /* 0x000ea8000c1e9500 */
[----:B------:R0:W2:Y:S01]  /*1350*/  @P0 LDG.E.U16.CONSTANT R25, desc[UR6][R26.64] ;  /* 0x000000061a190981 */ /* 0x0000a2000c1e9500 */
[----:B------:R-:W-:-:S03]  /*1360*/  @P0 IMAD.WIDE R22, R13, 0x2, R26 ;  /* 0x000000020d160825 */ /* 0x000fc600078e021a */
[----:B------:R-:W3:Y:S01]  /*1370*/  @P0 LDG.E.64.CONSTANT R20, desc[UR6][R14.64] ;  /* 0x000000060e140981 */ /* 0x000ee2000c1e9b00 */
[----:B------:R-:W-:-:S03]  /*1380*/  @P0 IMAD.WIDE R18, R13, 0x2, R22 ;  /* 0x000000020d120825 */ /* 0x000fc600078e0216 */
[----:B------:R-:W4:Y:S04]  /*1390*/  @P0 LDG.E.U16.CONSTANT R23, desc[UR6][R22.64] ;  /* 0x0000000616170981 */ /* 0x000f28000c1e9500 */
[----:B------:R1:W4:Y:S01]  /*13a0*/  @P0 LDG.E.U16.CONSTANT R24, desc[UR6][R18.64] ;  /* 0x0000000612180981 */ /* 0x000322000c1e9500 */
[----:B------:R-:W-:Y:S02]  /*13b0*/  @P0 IADD3 R2, P2, R2, 0x8, RZ ;  /* 0x0000000802020810 */ /* 0x000fe40007f5e0ff */
[----:B------:R-:W-:Y:S02]  /*13c0*/  IADD3 R9, P1, R6, -0x8, RZ ;  /* 0xfffffff806097810 */ /* 0x000fe40007f3e0ff */
[----:B------:R-:W-:Y:S02]  /*13d0*/  @P0 IADD3.X R3, RZ, R3, RZ, P2, !PT ;  /* 0x00000003ff030210 */ /* 0x000fe400017fe4ff */
[----:B0-----:R-:W-:-:S02]  /*13e0*/  IADD3 R26, P3, R9, -R2, RZ ;  /* 0x80000002091a7210 */ /* 0x001fc40007f7e0ff */
[----:B------:R-:W-:Y:S02]  /*13f0*/  ISETP.GT.U32.AND P2, PT, R9, R2, PT ;  /* 0x000000020900720c */ /* 0x000fe40003f44070 */
[----:B------:R-:W-:Y:S02]  /*1400*/  IADD3.X R8, R7, -0x1, RZ, P1, !PT ;  /* 0xffffffff07087810 */ /* 0x000fe40000ffe4ff */
[----:B------:R-:W-:Y:S02]  /*1410*/  ISETP.LE.U32.AND P1, PT, R26, 0x17, PT ;  /* 0x000000171a00780c */ /* 0x000fe40003f23070 */
[CC--:B------:R-:W-:Y:S02]  /*1420*/  ISETP.GT.U32.AND.EX P2, PT, R8.reuse, R3.reuse, PT, P2 ;  /* 0x000000030800720c */ /* 0x0c0fe40003f44120 */
[----:B------:R-:W-:-:S04]  /*1430*/  IADD3.X R26, R8, ~R3, RZ, P3, !PT ;  /* 0x80000003081a7210 */ /* 0x000fc80001ffe4ff */
[----:B------:R-:W-:Y:S01]  /*1440*/  ISETP.LE.U32.OR.EX P2, PT, R26, RZ, !P2, P1 ;  /* 0x000000ff1a00720c */ /* 0x000fe20005743510 */
[C---:B-1----:R-:W-:Y:S01]  /*1450*/  @P0 IMAD.WIDE R18, R13.reuse, 0x2, R18 ;  /* 0x000000020d120825 */ /* 0x042fe200078e0212 */
[----:B------:R-:W-:Y:S01]  /*1460*/  @P0 IADD3 R14, P3, R14, 0x8, RZ ;  /* 0x000000080e0e0810 */ /* 0x000fe20007f7e0ff */
[----:B------:R-:W-:Y:S01]  /*1470*/  BSSY B1, `(.L_x_21) ;  /* 0x000004c000017945 */ /* 0x000fe20003800000 */
[----:B------:R-:W-:Y:S01]  /*1480*/  PLOP3.LUT P1, PT, P0, PT, PT, 0x8, 0x0 ;  /* 0x000000000000781c */ /* 0x000fe2000072e170 */
[----:B------:R-:W-:Y:S01]  /*1490*/  @P0 IMAD.WIDE R16, R13, 0x8, R10 ;  /* 0x000000080d100825 */ /* 0x000fe200078e020a */
[----:B------:R-:W-:Y:S02]  /*14a0*/  @P0 MOV R11, R19 ;  /* 0x00000013000b0202 */ /* 0x000fe40000000f00 */
[----:B------:R-:W-:Y:S01]  /*14b0*/  @P0 IADD3.X R15, RZ, R15, RZ, P3, !PT ;  /* 0x0000000fff0f0210 */ /* 0x000fe20001ffe4ff */
[----:B------:R-:W-:Y:S01]  /*14c0*/  @P0 IMAD.MOV.U32 R10, RZ, RZ, R18 ;  /* 0x000000ffff0a0224 */ /* 0x000fe200078e0012 */
[----:B--2---:R-:W-:-:S06]  /*14d0*/  PRMT R25, R0, 0x5410, R25 ;  /* 0x0000541000197816 */ /* 0x004fcc0000000019 */
[----:B---3--:R-:W-:Y:S01]  /*14e0*/  @P0 HFMA2.MMA R20, R20, R25, R12 ;  /* 0x0000001914140235 */ /* 0x008fe2000000000c */
[----:B----4-:R-:W-:-:S09]  /*14f0*/  PRMT R23, R23, 0x5410, R24 ;  /* 0x0000541017177816 */ /* 0x010fd20000000018 */
[----:B------:R-:W-:Y:S01]  /*1500*/  @P0 HFMA2 R12, R21, R23, R20 ;  /* 0x00000017150c0231 */ /* 0x000fe20000000014 */
[----:B------:R-:W-:Y:S06]  /*1510*/  @P2 BRA `(.L_x_22) ;  /* 0x0000000400042947 */ /* 0x000fec0003800000 */
[----:B------:R-:W-:Y:S01]  /*1520*/  IADD3 R25, P0, R6, -0x1f, RZ ;  /* 0xffffffe106197810 */ /* 0x000fe20007f1e0ff */
[----:B------:R-:W-:Y:S01]  /*1530*/  BSSY B2, `(.L_x_23) ;  /* 0x000003e000027945 */ /* 0x000fe20003800000 */
[----:B------:R-:W-:Y:S02]  /*1540*/  PLOP3.LUT P1, PT, PT, PT, PT, 0x8, 0x0 ;  /* 0x000000000000781c */ /* 0x000fe40003f2e170 */
[----:B------:R-:W-:-:S11]  /*1550*/  IADD3.X R0, R7, -0x1, RZ, P0, !PT ;  /* 0xffffffff07007810 */ /* 0x000fd600007fe4ff */
.L_x_24:
[C---:B------:R-:W-:Y:S01]  /*1560*/  IMAD.WIDE R28, R13.reuse, 0x2, R10 ;  /* 0x000000020d1c7825 */ /* 0x040fe200078e020a */
[----:B------:R0:W2:Y:S04]  /*1570*/  LDG.E.U16.CONSTANT R20, desc[UR6][R10.64] ;  /* 0x000000060a147981 */ /* 0x0000a8000c1e9500 */
[----:B------:R1:W2:Y:S01]  /*1580*/  LDG.E.U16.CONSTANT R21, desc[UR6][R28.64] ;  /* 0x000000061c157981 */ /* 0x0002a2000c1e9500 */
[----:B------:R-:W-:-:S03]  /*1590*/  IMAD.WIDE R22, R13, 0x2, R28 ;  /* 0x000000020d167825 */ /* 0x000fc600078e021c */
[----:B------:R-:W3:Y:S01]  /*15a0*/  LDG.E.64.CONSTANT R18, desc[UR6][R14.64] ;  /* 0x000000060e127981 */ /* 0x000ee2000c1e9b00 */
[----:B0-----:R-:W-:-:S03]  /*15b0*/  IMAD.WIDE R10, R13, 0x2, R22 ;  /* 0x000000020d0a7825 */ /* 0x001fc600078e0216 */
[----:B------:R-:W4:Y:S04]  /*15c0*/  LDG.E.64.CONSTANT R16, desc[UR6][R14.64+0x8] ;  /* 0x000008060e107981 */ /* 0x000f28000c1e9b00 */
[----:B------:R-:W5:Y:S01]  /*15d0*/  LDG.E.U16.CONSTANT R22, desc[UR6][R22.64] ;  /* 0x0000000616167981 */ /* 0x000f62000c1e9500 */
[----:B------:R-:W-:-:S03]  /*15e0*/  IMAD.WIDE R26, R13, 0x2, R10 ;  /* 0x000000020d1a7825 */ /* 0x000fc600078e020a */
[----:B------:R0:W5:Y:S01]  /*15f0*/  LDG.E.U16.CONSTANT R23, desc[UR6][R10.64] ;  /* 0x000000060a177981 */ /* 0x000162000c1e9500 */
[----:B-1----:R-:W-:-:S03]  /*1600*/  IMAD.WIDE R28, R13, 0x2, R26 ;  /* 0x000000020d1c7825 */ /* 0x002fc600078e021a */
[----:B------:R-:W4:Y:S04]  /*1610*/  LDG.E.U16.CONSTANT R27, desc[UR6][R26.64] ;  /* 0x000000061a1b7981 */ /* 0x000f28000c1e9500 */
[----:B------:R5:W4:Y:S01]  /*1620*/  LDG.E.U16.CONSTANT R24, desc[UR6][R28.64] ;  /* 0x000000061c187981 */ /* 0x000b22000c1e9500 */
[----:B0-----:R-:W-:Y:S01]  /*1630*/  IMAD.WIDE R10, R13, 0x2, R28 ;  /* 0x000000020d0a7825 */ /* 0x001fe200078e021c */
[----:B--2---:R-:W-:-:S06]  /*1640*/  PRMT R21, R20, 0x5410, R21 ;  /* 0x0000541014157816 */ /* 0x004fcc0000000015 */
[----:B---3--:R-:W-:Y:S01]  /*1650*/  HFMA2.MMA R12, R18, R21, R12 ;  /* 0x00000015120c7235 */ /* 0x008fe2000000000c */
[C---:B------:R-:W-:Y:S02]  /*1660*/  IMAD.WIDE R20, R13.reuse, 0x2, R10 ;  /* 0x000000020d147825 */ /* 0x040fe400078e020a */
[----:B------:R-:W2:Y:S01]  /*1670*/  LDG.E.U16.CONSTANT R10, desc[UR6][R10.64] ;  /* 0x000000060a0a7981 */ /* 0x000ea2000c1e9500 */
[----:B-----5:R-:W-:Y:S01]  /*1680*/  PRMT R29, R22, 0x5410, R23 ;  /* 0x00005410161d7816 */ /* 0x020fe20000000017 */
[----:B------:R-:W-:Y:S02]  /*1690*/  IMAD.WIDE R22, R13, 0x2, R20 ;  /* 0x000000020d167825 */ /* 0x000fe400078e0214 */
[----:B------:R-:W2:Y:S03]  /*16a0*/  LDG.E.U16.CONSTANT R21, desc[UR6][R20.64] ;  /* 0x0000000614157981 */ /* 0x000ea6000c1e9500 */
[----:B------:R-:W-:-:S02]  /*16b0*/  HFMA2 R12, R19, R29, R12 ;  /* 0x0000001d130c7231 */ /* 0x000fc4000000000c */
[----:B------:R-:W-:Y:S01]  /*16c0*/  IMAD.WIDE R18, R13, 0x2, R22 ;  /* 0x000000020d127825 */ /* 0x000fe200078e0216 */
[----:B----4-:R-:W-:Y:S01]  /*16d0*/  PRMT R27, R27, 0x5410, R24 ;  /* 0x000054101b1b7816 */ /* 0x010fe20000000018 */
[----:B------:R-:W3:Y:S02]  /*16e0*/  LDG.E.U16.CONSTANT R22, desc[UR6][R22.64] ;  /* 0x0000000616167981 */ /* 0x000ee4000c1e9500 */
[----:B------:R-:W-:Y:S02]  /*16f0*/  IMAD.WIDE R28, R13, 0x2, R18 ;  /* 0x000000020d1c7825 */ /* 0x000fe400078e0212 */
[----:B------:R0:W3:Y:S01]  /*1700*/  LDG.E.U16.CONSTANT R11, desc[UR6][R18.64] ;  /* 0x00000006120b7981 */ /* 0x0000e2000c1e9500 */
[----:B------:R-:W-:-:S03]  /*1710*/  HFMA2.MMA R12, R16, R27, R12 ;  /* 0x0000001b100c7235 */ /* 0x000fc6000000000c */
[----:B------:R-:W4:Y:S01]  /*1720*/  LDG.E.64.CONSTANT R26, desc[UR6][R14.64+0x10] ;  /* 0x000010060e1a7981 */ /* 0x000f22000c1e9b00 */
[----:B0-----:R-:W-:-:S03]  /*1730*/  IMAD.WIDE R18, R13, 0x2, R28 ;  /* 0x000000020d127825 */ /* 0x001fc600078e021c */
[----:B------:R-:W5:Y:S04]  /*1740*/  LDG.E.U16.CONSTANT R28, desc[UR6][R28.64] ;  /* 0x000000061c1c7981 */ /* 0x000f68000c1e9500 */
[----:B------:R0:W5:Y:S02]  /*1750*/  LDG.E.U16.CONSTANT R16, desc[UR6][R18.64] ;  /* 0x0000000612107981 */ /* 0x000164000c1e9500 */
[----:B0-----:R-:W-:Y:S01]  /*1760*/  IMAD.WIDE R18, R13, 0x2, R18 ;  /* 0x000000020d127825 */ /* 0x001fe200078e0212 */
[----:B--2---:R-:W-:-:S03]  /*1770*/  PRMT R23, R10, 0x5410, R21 ;  /* 0x000054100a177816 */ /* 0x004fc60000000015 */
[----:B------:R-:W-:-:S04]  /*1780*/  IMAD.WIDE R20, R13, 0x2, R18 ;  /* 0x000000020d147825 */ /* 0x000fc800078e0212 */
[----:B------:R-:W-:Y:S02]  /*1790*/  HFMA2 R17, R17, R23, R12 ;  /* 0x0000001711117231 */ /* 0x000fe4000000000c */
[----:B------:R0:W2:Y:S01]  /*17a0*/  LDG.E.U16.CONSTANT R12, desc[UR6][R20.64] ;  /* 0x00000006140c7981 */ /* 0x0000a2000c1e9500 */
[----:B---3--:R-:W-:-:S03]  /*17b0*/  PRMT R22, R22, 0x5410, R11 ;  /* 0x0000541016167816 */ /* 0x008fc6000000000b */
[----:B------:R-:W2:Y:S01]  /*17c0*/  LDG.E.U16.CONSTANT R23, desc[UR6][R18.64] ;  /* 0x0000000612177981 */ /* 0x000ea2000c1e9500 */
[----:B0-----:R-:W-:Y:S02]  /*17d0*/  IMAD.WIDE R20, R13, 0x2, R20 ;  /* 0x000000020d147825 */ /* 0x001fe400078e0214 */
[----:B----4-:R-:W-:-:S03]  /*17e0*/  HFMA2.MMA R26, R26, R22, R17 ;  /* 0x000000161a1a7235 */ /* 0x010fc60000000011 */
[----:B------:R5:W3:Y:S01]  /*17f0*/  LDG.E.U16.CONSTANT R22, desc[UR6][R20.64] ;  /* 0x0000000614167981 */ /* 0x000ae2000c1e9500 */
[----:B------:R-:W-:-:S05]  /*1800*/  IMAD.WIDE R10, R13, 0x2, R20 ;  /* 0x000000020d0a7825 */ /* 0x000fca00078e0214 */
[----:B------:R-:W3:Y:S01]  /*1810*/  LDG.E.U16.CONSTANT R29, desc[UR6][R10.64] ;  /* 0x000000060a1d7981 */ /* 0x000ee2000c1e9500 */
[----:B-----5:R-:W-:-:S03]  /*1820*/  PRMT R21, R28, 0x5410, R16 ;  /* 0x000054101c157816 */ /* 0x020fc60000000010 */
[----:B------:R0:W4:Y:S01]  /*1830*/  LDG.E.64.CONSTANT R16, desc[UR6][R14.64+0x18] ;  /* 0x000018060e107981 */ /* 0x000122000c1e9b00 */
[----:B------:R-:W-:-:S04]  /*1840*/  IADD3 R2, P0, R2, 0x20, RZ ;  /* 0x0000002002027810 */ /* 0x000fc80007f1e0ff */
[----:B------:R-:W-:Y:S02]  /*1850*/  IADD3.X R3, RZ, R3, RZ, P0, !PT ;  /* 0x00000003ff037210 */ /* 0x000fe400007fe4ff */
[----:B------:R-:W-:Y:S01]  /*1860*/  ISETP.GE.U32.AND P0, PT, R2, R25, PT ;  /* 0x000000190200720c */ /* 0x000fe20003f06070 */
[----:B------:R-:W-:-:S03]  /*1870*/  HFMA2 R26, R27, R21, R26 ;  /* 0x000000151b1a7231 */ /* 0x000fc6000000001a */
[----:B------:R-:W-:Y:S02]  /*1880*/  ISETP.GE.U32.AND.EX P0, PT, R3, R0, PT, P0 ;  /* 0x000000000300720c */ /* 0x000fe40003f06100 */
[----:B0-----:R-:W-:Y:S01]  /*1890*/  IADD3 R14, P2, R14, 0x20, RZ ;  /* 0x000000200e0e7810 */ /* 0x001fe20007f5e0ff */
[----:B------:R-:W-:-:S04]  /*18a0*/  IMAD.WIDE R10, R13, 0x2, R10 ;  /* 0x000000020d0a7825 */ /* 0x000fc800078e020a */
[----:B------:R-:W-:Y:S01]  /*18b0*/  IMAD.X R15, RZ, RZ, R15, P2 ;  /* 0x000000ffff0f7224 */ /* 0x000fe200010e060f */
[----:B--2---:R-:W-:Y:S02]  /*18c0*/  PRMT R23, R23, 0x5410, R12 ;  /* 0x0000541017177816 */ /* 0x004fe4000000000c */
[----:B---3--:R-:W-:-:S04]  /*18d0*/  PRMT R29, R22, 0x5410, R29 ;  /* 0x00005410161d7816 */ /* 0x008fc8000000001d */
[----:B----4-:R-:W-:-:S10]  /*18e0*/  HFMA2.MMA R26, R16, R23, R26 ;  /* 0x00000017101a7235 */ /* 0x010fd4000000001a */
[----:B------:R-:W-:Y:S01]  /*18f0*/  HFMA2 R12, R17, R29, R26 ;  /* 0x0000001d110c7231 */ /* 0x000fe2000000001a */
[----:B------:R-:W-:Y:S06]  /*1900*/  @!P0 BRA `(.L_x_24) ;  /* 0xfffffffc00148947 */ /* 0x000fec000383ffff */
[----:B------:R-:W-:Y:S05]  /*1910*/  BSYNC B2 ;  /* 0x0000000000027941 */ /* 0x000fea0003800000 */
.L_x_23:
[----:B------:R-:W-:-:S07]  /*1920*/  IMAD.WIDE R16, R13, 0x8, R18 ;  /* 0x000000080d107825 */ /* 0x000fce00078e0212 */
.L_x_22:
[----:B------:R-:W-:Y:S05]  /*1930*/  BSYNC B1 ;  /* 0x0000000000017941 */ /* 0x000fea0003800000 */
.L_x_21:
        /* <DEDUP_REMOVED lines=8> */
[C---:B------:R-:W-:Y:S01]  /*19c0*/  IMAD.WIDE R26, R13.reuse, 0x2, R10 ;  /* 0x000000020d1a7825 */ /* 0x040fe200078e020a */
[----:B------:R0:W2:Y:S04]  /*19d0*/  LDG.E.U16.CONSTANT R18, desc[UR6][R10.64] ;  /* 0x000000060a127981 */ /* 0x0000a8000c1e9500 */
[----:B------:R-:W2:Y:S04]  /*19e0*/  LDG.E.U16.CONSTANT R19, desc[UR6][R26.64] ;  /* 0x000000061a137981 */ /* 0x000ea8000c1e9500 */
[----:B------:R-:W3:Y:S01]  /*19f0*/  LDG.E.64.CONSTANT R16, desc[UR6][R14.64] ;  /* 0x000000060e107981 */ /* 0x000ee2000c1e9b00 */
[----:B------:R-:W-:-:S05]  /*1a00*/  IMAD.WIDE R20, R13, 0x2, R26 ;  /* 0x000000020d147825 */ /* 0x000fca00078e021a */
[----:B------:R1:W4:Y:S01]  /*1a10*/  LDG.E.U16.CONSTANT R0, desc[UR6][R20.64] ;  /* 0x0000000614007981 */ /* 0x000322000c1e9500 */
[----:B------:R-:W-:-:S03]  /*1a20*/  IMAD.WIDE R22, R13, 0x2, R20 ;  /* 0x000000020d167825 */ /* 0x000fc600078e0214 */
[----:B------:R-:W5:Y:S01]  /*1a30*/  LDG.E.64.CONSTANT R26, desc[UR6][R14.64+0x8] ;  /* 0x000008060e1a7981 */ /* 0x000f62000c1e9b00 */
[----:B0-----:R-:W-:-:S03]  /*1a40*/  IMAD.WIDE R10, R13, 0x2, R22 ;  /* 0x000000020d0a7825 */ /* 0x001fc600078e0216 */
[----:B------:R-:W4:Y:S01]  /*1a50*/  LDG.E.U16.CONSTANT R23, desc[UR6][R22.64] ;  /* 0x0000000616177981 */ /* 0x000f22000c1e9500 */
[----:B------:R-:W-:-:S03]  /*1a60*/  IMAD.WIDE R24, R13, 0x2, R10 ;  /* 0x000000020d187825 */ /* 0x000fc600078e020a */
[----:B------:R-:W5:Y:S04]  /*1a70*/  LDG.E.U16.CONSTANT R29, desc[UR6][R10.64] ;  /* 0x000000060a1d7981 */ /* 0x000f68000c1e9500 */
[----:B------:R-:W5:Y:S01]  /*1a80*/  LDG.E.U16.CONSTANT R28, desc[UR6][R24.64] ;  /* 0x00000006181c7981 */ /* 0x000f62000c1e9500 */
[----:B-1----:R-:W-:Y:S01]  /*1a90*/  IMAD.WIDE R20, R13, 0x2, R24 ;  /* 0x000000020d147825 */ /* 0x002fe200078e0218 */
[----:B--2---:R-:W-:-:S06]  /*1aa0*/  PRMT R19, R18, 0x5410, R19 ;  /* 0x0000541012137816 */ /* 0x004fcc0000000013 */
[----:B---3--:R-:W-:Y:S01]  /*1ab0*/  HFMA2.MMA R16, R16, R19, R12 ;  /* 0x0000001310107235 */ /* 0x008fe2000000000c */
[----:B------:R-:W-:Y:S02]  /*1ac0*/  IMAD.WIDE R18, R13, 0x2, R20 ;  /* 0x000000020d127825 */ /* 0x000fe400078e0214 */
[----:B------:R-:W2:Y:S04]  /*1ad0*/  LDG.E.U16.CONSTANT R20, desc[UR6][R20.64] ;  /* 0x0000000614147981 */ /* 0x000ea8000c1e9500 */
[----:B------:R-:W2:Y:S01]  /*1ae0*/  LDG.E.U16.CONSTANT R12, desc[UR6][R18.64] ;  /* 0x00000006120c7981 */ /* 0x000ea2000c1e9500 */
[----:B----4-:R-:W-:-:S05]  /*1af0*/  PRMT R23, R0, 0x5410, R23 ;  /* 0x0000541000177816 */ /* 0x010fca0000000017 */
[----:B------:R-:W-:Y:S01]  /*1b00*/  HFMA2 R16, R17, R23, R16 ;  /* 0x0000001711107231 */ /* 0x000fe20000000010 */
[----:B-----5:R-:W-:-:S06]  /*1b10*/  PRMT R29, R29, 0x5410, R28 ;  /* 0x000054101d1d7816 */ /* 0x020fcc000000001c */
[----:B------:R-:W-:Y:S01]  /*1b20*/  HFMA2.MMA R26, R26, R29, R16 ;  /* 0x0000001d1a1a7235 */ /* 0x000fe20000000010 */
[----:B------:R-:W-:Y:S02]  /*1b30*/  IADD3 R2, P2, R2, 0x10, RZ ;  /* 0x0000001002027810 */ /* 0x000fe40007f5e0ff */
[----:B------:R-:W-:Y:S02]  /*1b40*/  IADD3 R14, P0, R14, 0x10, RZ ;  /* 0x000000100e0e7810 */ /* 0x000fe40007f1e0ff */
[----:B------:R-:W-:Y:S02]  /*1b50*/  PLOP3.LUT P1, PT, PT, PT, PT, 0x8, 0x0 ;  /* 0x000000000000781c */ /* 0x000fe40003f2e170 */
[----:B------:R-:W-:Y:S02]  /*1b60*/  IADD3.X R3, RZ, R3, RZ, P2, !PT ;  /* 0x00000003ff037210 */ /* 0x000fe400017fe4ff */
[----:B------:R-:W-:Y:S02]  /*1b70*/  IADD3.X R15, RZ, R15, RZ, P0, !PT ;  /* 0x0000000fff0f7210 */ /* 0x000fe400007fe4ff */
[----:B--2---:R-:W-:-:S05]  /*1b80*/  PRMT R17, R20, 0x5410, R12 ;  /* 0x0000541014117816 */ /* 0x004fca000000000c */
[----:B------:R-:W-:Y:S02]  /*1b90*/  HFMA2 R12, R27, R17, R26 ;  /* 0x000000111b0c7231 */ /* 0x000fe4000000001a */
[----:B------:R-:W-:-:S04]  /*1ba0*/  IMAD.WIDE R16, R13, 0x8, R10 ;  /* 0x000000080d107825 */ /* 0x000fc800078e020a */
[----:B------:R-:W-:-:S07]  /*1bb0*/  IMAD.WIDE R10, R13, 0x2, R18 ;  /* 0x000000020d0a7825 */ /* 0x000fce00078e0212 */
.L_x_26:
[----:B------:R-:W-:Y:S05]  /*1bc0*/  BSYNC B1 ;  /* 0x0000000000017941 */ /* 0x000fea0003800000 */
.L_x_25:
[----:B------:R-:W-:-:S04]  /*1bd0*/  ISETP.LE.U32.AND P0, PT, R2, R9, PT ;  /* 0x000000090200720c */ /* 0x000fc80003f03070 */
[----:B------:R-:W-:-:S13]  /*1be0*/  ISETP.LE.U32.OR.EX P1, PT, R3, R8, P1, P0 ;  /* 0x000000080300720c */ /* 0x000fda0000f23500 */
[----:B------:R-:W-:Y:S05]  /*1bf0*/  @!P1 BRA `(.L_x_20) ;  /* 0x0000000000449947 */ /* 0x000fea0003800000 */
[C---:B------:R-:W-:Y:S01]  /*1c00*/  IMAD.WIDE R20, R13.reuse, 0x2, R10 ;  /* 0x000000020d147825 */ /* 0x040fe200078e020a */
[----:B------:R-:W2:Y:S04]  /*1c10*/  LDG.E.U16.CONSTANT R0, desc[UR6][R10.64] ;  /* 0x000000060a007981 */ /* 0x000ea8000c1e9500 */
[----:B------:R0:W3:Y:S01]  /*1c20*/  LDG.E.64.CONSTANT R16, desc[UR6][R14.64] ;  /* 0x000000060e107981 */ /* 0x0000e2000c1e9b00 */
[----:B------:R-:W-:-:S03]  /*1c30*/  IMAD.WIDE R8, R13, 0x2, R20 ;  /* 0x000000020d087825 */ /* 0x000fc600078e0214 */
[----:B------:R-:W2:Y:S01]  /*1c40*/  LDG.E.U16.CONSTANT R21, desc[UR6][R20.64] ;  /* 0x0000000614157981 */ /* 0x000ea2000c1e9500 */
[----:B------:R-:W-:-:S03]  /*1c50*/  IMAD.WIDE R18, R13, 0x2, R8 ;  /* 0x000000020d127825 */ /* 0x000fc600078e0208 */
[----:B------:R-:W4:Y:S04]  /*1c60*/  LDG.E.U16.CONSTANT R8, desc[UR6][R8.64] ;  /* 0x0000000608087981 */ /* 0x000f28000c1e9500 */
[----:B------:R-:W4:Y:S01]  /*1c70*/  LDG.E.U16.CONSTANT R19, desc[UR6][R18.64] ;  /* 0x0000000612137981 */ /* 0x000f22000c1e9500 */
[----:B0-----:R-:W-:Y:S02]  /*1c80*/  IADD3 R14, P0, R14, 0x8, RZ ;  /* 0x000000080e0e7810 */ /* 0x001fe40007f1e0ff */
[----:B------:R-:W-:-:S03]  /*1c90*/  IADD3 R2, P1, R2, 0x8, RZ ;  /* 0x0000000802027810 */ /* 0x000fc60007f3e0ff */
[----:B------:R-:W-:Y:S01]  /*1ca0*/  IMAD.X R15, RZ, RZ, R15, P0 ;  /* 0x000000ffff0f7224 */ /* 0x000fe200000e060f */
[----:B------:R-:W-:Y:S02]  /*1cb0*/  IADD3.X R3, RZ, R3, RZ, P1, !PT ;  /* 0x00000003ff037210 */ /* 0x000fe40000ffe4ff */
[----:B--2---:R-:W-:-:S06]  /*1cc0*/  PRMT R21, R0, 0x5410, R21 ;  /* 0x0000541000157816 */ /* 0x004fcc0000000015 */
[----:B---3--:R-:W-:Y:S01]  /*1cd0*/  HFMA2.MMA R12, R16, R21, R12 ;  /* 0x00000015100c7235 */ /* 0x008fe2000000000c */
[----:B----4-:R-:W-:-:S09]  /*1ce0*/  PRMT R19, R8, 0x5410, R19 ;  /* 0x0000541008137816 */ /* 0x010fd20000000013 */
[----:B------:R-:W-:Y:S02]  /*1cf0*/  HFMA2 R12, R17, R19, R12 ;  /* 0x00000013110c7231 */ /* 0x000fe4000000000c */
[----:B------:R-:W-:-:S07]  /*1d00*/  IMAD.WIDE R16, R13, 0x8, R10 ;  /* 0x000000080d107825 */ /* 0x000fce00078e020a */
.L_x_20:
[----:B------:R-:W-:Y:S05]  /*1d10*/  BSYNC B0 ;  /* 0x0000000000007941 */ /* 0x000fea0003800000 */
.L_x_19:
[----:B------:R-:W-:Y:S01]  /*1d20*/  ISETP.GE.U32.AND P0, PT, R2, R6, PT ;  /* 0x000000060200720c */ /* 0x000fe20003f06070 */
[----:B------:R-:W-:Y:S01]  /*1d30*/  BSSY B0, `(.L_x_27) ;  /* 0x0000050000007945 */ /* 0x000fe20003800000 */
[----:B------:R-:W-:Y:S02]  /*1d40*/  HADD2 R12, R12.H0_H0, R12.H1_H1 ;  /* 0x3000000c0c0c7230 */ /* 0x000fe40000000800 */
[----:B------:R-:W-:-:S13]  /*1d50*/  ISETP.GE.U32.AND.EX P0, PT, R3, R7, PT, P0 ;  /* 0x000000070300720c */ /* 0x000fda0003f06100 */
[----:B------:R-:W-:Y:S05]  /*1d60*/  @P0 BRA `(.L_x_28) ;  /* 0x0000000400300947 */ /* 0x000fea0003800000 */
[----:B------:R-:W-:-:S04]  /*1d70*/  ISETP.GE.U32.AND P0, PT, R2, R6, PT ;  /* 0x000000060200720c */ /* 0x000fc80003f06070 */
[----:B------:R-:W-:-:S13]  /*1d80*/  ISETP.GE.U32.AND.EX P0, PT, R3, R7, PT, P0 ;  /* 0x000000070300720c */ /* 0x000fda0003f06100 */
[----:B------:R0:W2:Y:S04]  /*1d90*/  @P0 LDG.E.U16.CONSTANT R0, desc[UR6][R16.64] ;  /* 0x0000000610000981 */ /* 0x0000a8000c1e9500 */
[----:B------:R1:W2:Y:S01]  /*1da0*/  @P0 LDG.E.U16.CONSTANT R9, desc[UR6][R14.64] ;  /* 0x000000060e090981 */ /* 0x0002a2000c1e9500 */
[----:B------:R-:W-:Y:S01]  /*1db0*/  @P0 IADD3 R2, P1, R2, 0x2, RZ ;  /* 0x0000000202020810 */ /* 0x000fe20007f3e0ff */
[----:B------:R-:W-:Y:S03]  /*1dc0*/  BSSY B1, `(.L_x_29) ;  /* 0x000002c000017945 */ /* 0x000fe60003800000 */
[----:B------:R-:W-:Y:S01]  /*1dd0*/  @P0 IADD3.X R3, RZ, R3, RZ, P1, !PT ;  /* 0x00000003ff030210 */ /* 0x000fe20000ffe4ff */
[----:B0-----:R-:W-:Y:S01]  /*1de0*/  @P0 IMAD.WIDE R16, R13, 0x2, R16 ;  /* 0x000000020d100825 */ /* 0x001fe200078e0210 */
[----:B------:R-:W-:-:S02]  /*1df0*/  IADD3 R8, P3, R6, -R2, RZ ;  /* 0x8000000206087210 */ /* 0x000fc40007f7e0ff */
[----:B------:R-:W-:Y:S02]  /*1e00*/  ISETP.GT.U32.AND P2, PT, R6, R2, PT ;  /* 0x000000020600720c */ /* 0x000fe40003f44070 */
[----:B------:R-:W-:Y:S02]  /*1e10*/  ISETP.LE.U32.AND P1, PT, R8, 0x6, PT ;  /* 0x000000060800780c */ /* 0x000fe40003f23070 */
[CC--:B------:R-:W-:Y:S02]  /*1e20*/  ISETP.GT.U32.AND.EX P2, PT, R7.reuse, R3.reuse, PT, P2 ;  /* 0x000000030700720c */ /* 0x0c0fe40003f44120 */
[----:B------:R-:W-:Y:S02]  /*1e30*/  IADD3.X R10, R7, ~R3, RZ, P3, !PT ;  /* 0x80000003070a7210 */ /* 0x000fe40001ffe4ff */
[----:B------:R-:W-:Y:S02]  /*1e40*/  @P0 IADD3 R8, P3, R14, 0x2, RZ ;  /* 0x000000020e080810 */ /* 0x000fe40007f7e0ff */
[----:B------:R-:W-:-:S02]  /*1e50*/  ISETP.LE.U32.OR.EX P2, PT, R10, RZ, !P2, P1 ;  /* 0x000000ff0a00720c */ /* 0x000fc40005743510 */
[----:B------:R-:W-:Y:S02]  /*1e60*/  @P0 IADD3.X R10, RZ, R15, RZ, P3, !PT ;  /* 0x0000000fff0a0210 */ /* 0x000fe40001ffe4ff */
[----:B-1----:R-:W-:Y:S02]  /*1e70*/  @P0 MOV R14, R8 ;  /* 0x00000008000e0202 */ /* 0x002fe40000000f00 */
[----:B------:R-:W-:Y:S01]  /*1e80*/  PLOP3.LUT P1, PT, P0, PT, PT, 0x8, 0x0 ;  /* 0x000000000000781c */ /* 0x000fe2000072e170 */
[----:B------:R-:W-:Y:S02]  /*1e90*/  @P0 IMAD.MOV.U32 R15, RZ, RZ, R10 ;  /* 0x000000ffff0f0224 */ /* 0x000fe400078e000a */
[----:B--2---:R-:W-:-:S04]  /*1ea0*/  @P0 HFMA2 R12, R9.H0_H0, R0.H0_H0, R12.H0_H0 ;  /* 0x20000000090c0231 */ /* 0x004fc8000004080c */
[----:B------:R-:W-:Y:S06]  /*1eb0*/  @P2 BRA `(.L_x_30) ;  /* 0x0000000000702947 */ /* 0x000fec0003800000 */
[----:B------:R-:W-:Y:S02]  /*1ec0*/  IADD3 R23, P0, R6, -0x6, RZ ;  /* 0xfffffffa06177810 */ /* 0x000fe40007f1e0ff */
[----:B------:R-:W-:Y:S02]  /*1ed0*/  PLOP3.LUT P1, PT, PT, PT, PT, 0x8, 0x0 ;  /* 0x000000000000781c */ /* 0x000fe40003f2e170 */
[----:B------:R-:W-:-:S11]  /*1ee0*/  IADD3.X R0, R7, -0x1, RZ, P0, !PT ;  /* 0xffffffff07007810 */ /* 0x000fd600007fe4ff */
.L_x_31:
[C---:B------:R-:W-:Y:S01]  /*1ef0*/  IMAD.WIDE R8, R13.reuse, 0x2, R16 ;  /* 0x000000020d087825 */ /* 0x040fe200078e0210 */
[----:B------:R-:W-:Y:S01]  /*1f00*/  MOV R10, R14 ;  /* 0x0000000e000a7202 */ /* 0x000fe20000000f00 */
[----:B------:R-:W2:Y:S01]  /*1f10*/  LDG.E.U16.CONSTANT R16, desc[UR6][R16.64] ;  /* 0x0000000610107981 */ /* 0x000ea2000c1e9500 */
[----:B------:R-:W-:Y:S01]  /*1f20*/  MOV R11, R15 ;  /* 0x0000000f000b7202 */ /* 0x000fe20000000f00 */
[----:B------:R-:W-:-:S04]  /*1f30*/  IMAD.WIDE R20, R13, 0x2, R8 ;  /* 0x000000020d147825 */ /* 0x000fc800078e0208 */
[----:B------:R-:W2:Y:S04]  /*1f40*/  LDG.E.U16.CONSTANT R15, desc[UR6][R10.64] ;  /* 0x000000060a0f7981 */ /* 0x000ea8000c1e9500 */
[----:B------:R-:W3:Y:S01]  /*1f50*/  LDG.E.U16.CONSTANT R8, desc[UR6][R8.64] ;  /* 0x0000000608087981 */ /* 0x000ee2000c1e9500 */
[----:B------:R-:W-:-:S03]  /*1f60*/  IMAD.WIDE R18, R13, 0x2, R20 ;  /* 0x000000020d127825 */ /* 0x000fc600078e0214 */
[----:B------:R-:W3:Y:S04]  /*1f70*/  LDG.E.U16.CONSTANT R14, desc[UR6][R10.64+0x2] ;  /* 0x000002060a0e7981 */ /* 0x000ee8000c1e9500 */
[----:B------:R-:W4:Y:S04]  /*1f80*/  LDG.E.U16.CONSTANT R22, desc[UR6][R20.64] ;  /* 0x0000000614167981 */ /* 0x000f28000c1e9500 */
[----:B------:R-:W4:Y:S04]  /*1f90*/  LDG.E.U16.CONSTANT R25, desc[UR6][R10.64+0x4] ;  /* 0x000004060a197981 */ /* 0x000f28000c1e9500 */
[----:B------:R-:W5:Y:S04]  /*1fa0*/  LDG.E.U16.CONSTANT R27, desc[UR6][R10.64+0x6] ;  /* 0x000006060a1b7981 */ /* 0x000f68000c1e9500 */
[----:B------:R-:W5:Y:S01]  /*1fb0*/  LDG.E.U16.CONSTANT R24, desc[UR6][R18.64] ;  /* 0x0000000612187981 */ /* 0x000f62000c1e9500 */
[----:B------:R-:W-:-:S04]  /*1fc0*/  IADD3 R2, P0, R2, 0x8, RZ ;  /* 0x0000000802027810 */ /* 0x000fc80007f1e0ff */
[----:B------:R-:W-:Y:S02]  /*1fd0*/  IADD3.X R3, RZ, R3, RZ, P0, !PT ;  /* 0x00000003ff037210 */ /* 0x000fe400007fe4ff */
[----:B------:R-:W-:-:S04]  /*1fe0*/  ISETP.GE.U32.AND P0, PT, R2, R23, PT ;  /* 0x000000170200720c */ /* 0x000fc80003f06070 */
[----:B------:R-:W-:Y:S01]  /*1ff0*/  ISETP.GE.U32.AND.EX P0, PT, R3, R0, PT, P0 ;  /* 0x000000000300720c */ /* 0x000fe20003f06100 */
[----:B--2---:R-:W-:Y:S02]  /*2000*/  HFMA2 R15, R15.H0_H0, R16.H0_H0, R12.H0_H0 ;  /* 0x200000100f0f7231 */ /* 0x004fe4000004080c */
[----:B------:R-:W-:-:S04]  /*2010*/  IMAD.WIDE R16, R13, 0x2, R18 ;  /* 0x000000020d107825 */ /* 0x000fc800078e0212 */
[----:B---3--:R-:W-:Y:S01]  /*2020*/  HFMA2 R8, R14.H0_H0, R8.H0_H0, R15.H0_H0 ;  /* 0x200000080e087231 */ /* 0x008fe2000004080f */
[----:B------:R-:W-:-:S04]  /*2030*/  IADD3 R14, P2, R10, 0x8, RZ ;  /* 0x000000080a0e7810 */ /* 0x000fc80007f5e0ff */
[----:B------:R-:W-:Y:S01]  /*2040*/  IADD3.X R15, RZ, R11, RZ, P2, !PT ;  /* 0x0000000bff0f7210 */ /* 0x000fe200017fe4ff */
[----:B----4-:R-:W-:-:S04]  /*2050*/  HFMA2 R8, R25.H0_H0, R22.H0_H0, R8.H0_H0 ;  /* 0x2000001619087231 */ /* 0x010fc80000040808 */
[----:B-----5:R-:W-:Y:S01]  /*2060*/  HFMA2 R12, R27.H0_H0, R24.H0_H0, R8.H0_H0 ;  /* 0x200000181b0c7231 */ /* 0x020fe20000040808 */
[----:B------:R-:W-:Y:S06]  /*2070*/  @!P0 BRA `(.L_x_31) ;  /* 0xfffffffc009c8947 */ /* 0x000fec000383ffff */
.L_x_30:
[----:B------:R-:W-:Y:S05]  /*2080*/  BSYNC B1 ;  /* 0x0000000000017941 */ /* 0x000fea0003800000 */
.L_x_29:
[CC--:B------:R-:W-:Y:S02]  /*2090*/  IADD3 R0, P3, R6.reuse, -R2.reuse, RZ ;  /* 0x8000000206007210 */ /* 0x0c0fe40007f7e0ff */
[----:B------:R-:W-:Y:S02]  /*20a0*/  ISETP.GT.U32.AND P2, PT, R6, R2, PT ;  /* 0x000000020600720c */ /* 0x000fe40003f44070 */
[----:B------:R-:W-:Y:S01]  /*20b0*/  ISETP.LE.U32.AND P0, PT, R0, 0x2, PT ;  /* 0x000000020000780c */ /* 0x000fe20003f03070 */
[C---:B------:R-:W-:Y:S01]  /*20c0*/  IMAD.X R0, R7.reuse, 0x1, ~R3, P3 ;  /* 0x0000000107007824 */ /* 0x040fe200018e0e03 */
[----:B------:R-:W-:-:S04]  /*20d0*/  ISETP.GT.U32.AND.EX P2, PT, R7, R3, PT, P2 ;  /* 0x000000030700720c */ /* 0x000fc80003f44120 */
[----:B------:R-:W-:-:S13]  /*20e0*/  ISETP.LE.U32.OR.EX P0, PT, R0, RZ, !P2, P0 ;  /* 0x000000ff0000720c */ /* 0x000fda0005703500 */
[----:B------:R-:W-:Y:S01]  /*20f0*/  @!P0 IADD3 R2, P3, R2, 0x4, RZ ;  /* 0x0000000402028810 */ /* 0x000fe20007f7e0ff */
[----:B------:R0:W2:Y:S01]  /*2100*/  @!P0 LDG.E.U16.CONSTANT R10, desc[UR6][R16.64] ;  /* 0x00000006100a8981 */ /* 0x0000a2000c1e9500 */
[----:B------:R-:W-:Y:S02]  /*2110*/  @!P0 PLOP3.LUT P1, PT, PT, PT, PT, 0x8, 0x0 ;  /* 0x000000000000881c */ /* 0x000fe40003f2e170 */
[----:B------:R-:W-:Y:S02]  /*2120*/  ISETP.LT.U32.AND P2, PT, R2, R6, PT ;  /* 0x000000060200720c */ /* 0x000fe40003f41070 */
[----:B------:R-:W-:Y:S02]  /*2130*/  @!P0 IADD3.X R3, RZ, R3, RZ, P3, !PT ;  /* 0x00000003ff038210 */ /* 0x000fe40001ffe4ff */
[----:B------:R-:W-:Y:S02]  /*2140*/  @!P0 MOV R2, R14 ;  /* 0x0000000e00028202 */ /* 0x000fe40000000f00 */
[----:B------:R-:W-:Y:S01]  /*2150*/  ISETP.LT.U32.OR.EX P1, PT, R3, R7, P1, P2 ;  /* 0x000000070300720c */ /* 0x000fe20000f21520 */
[----:B------:R-:W-:Y:S01]  /*2160*/  @!P0 IMAD.WIDE R6, R13, 0x2, R16 ;  /* 0x000000020d068825 */ /* 0x000fe200078e0210 */
[----:B------:R-:W-:-:S02]  /*2170*/  @!P0 MOV R3, R15 ;  /* 0x0000000f00038202 */ /* 0x000fc40000000f00 */
[----:B------:R-:W-:Y:S02]  /*2180*/  @!P0 IADD3 R14, P2, R14, 0x4, RZ ;  /* 0x000000040e0e8810 */ /* 0x000fe40007f5e0ff */
[----:B------:R-:W3:Y:S01]  /*2190*/  @!P0 LDG.E.U16.CONSTANT R8, desc[UR6][R6.64] ;  /* 0x0000000606088981 */ /* 0x000ee2000c1e9500 */
[----:B0-----:R-:W-:Y:S01]  /*21a0*/  @!P0 IMAD.WIDE R16, R13, 0x2, R6 ;  /* 0x000000020d108825 */ /* 0x001fe200078e0206 */
[----:B------:R-:W-:Y:S02]  /*21b0*/  @!P0 IADD3.X R15, RZ, R15, RZ, P2, !PT ;  /* 0x0000000fff0f8210 */ /* 0x000fe400017fe4ff */
[----:B------:R-:W2:Y:S04]  /*21c0*/  @!P0 LDG.E.U16.CONSTANT R11, desc[UR6][R2.64] ;  /* 0x00000006020b8981 */ /* 0x000ea8000c1e9500 */
[----:B------:R-:W3:Y:S04]  /*21d0*/  @!P0 LDG.E.U16.CONSTANT R9, desc[UR6][R2.64+0x2] ;  /* 0x0000020602098981 */ /* 0x000ee8000c1e9500 */
[----:B------:R-:W4:Y:S04]  /*21e0*/  @P1 LDG.E.U16.CONSTANT R15, desc[UR6][R14.64] ;  /* 0x000000060e0f1981 */ /* 0x000f28000c1e9500 */
[----:B------:R-:W4:Y:S01]  /*21f0*/  @P1 LDG.E.U16.CONSTANT R0, desc[UR6][R16.64] ;  /* 0x0000000610001981 */ /* 0x000f22000c1e9500 */
[----:B--2---:R-:W-:-:S04]  /*2200*/  @!P0 HFMA2 R10, R11.H0_H0, R10.H0_H0, R12.H0_H0 ;  /* 0x2000000a0b0a8231 */ /* 0x004fc8000004080c */
[----:B---3--:R-:W-:-:S04]  /*2210*/  @!P0 HFMA2 R12, R9.H0_H0, R8.H0_H0, R10.H0_H0 ;  /* 0x20000008090c8231 */ /* 0x008fc8000004080a */
[----:B----4-:R-:W-:-:S07]  /*2220*/  @P1 HFMA2 R12, R15.H0_H0, R0.H0_H0, R12.H0_H0 ;  /* 0x200000000f0c1231 */ /* 0x010fce000004080c */
.L_x_28:
[----:B------:R-:W-:Y:S05]  /*2230*/  BSYNC B0 ;  /* 0x0000000000007941 */ /* 0x000fea0003800000 */
.L_x_27:
[----:B------:R-:W0:Y:S01]  /*2240*/  S2R R2, SR_TID.Y ;  /* 0x0000000000027919 */ /* 0x000e220000002200 */
[----:B------:R-:W1:Y:S01]  /*2250*/  S2UR UR5, SR_CgaCtaId ;  /* 0x00000000000579c3 */ /* 0x000e620000008800 */
[----:B------:R-:W-:Y:S01]  /*2260*/  UMOV UR4, 0x400 ;  /* 0x0000040000047882 */ /* 0x000fe20000000000 */
[----:B------:R-:W2:Y:S01]  /*2270*/  S2R R0, SR_TID.X ;  /* 0x0000000000007919 */ /* 0x000ea20000002100 */
[----:B-1----:R-:W-:-:S06]  /*2280*/  ULEA UR4, UR5, UR4, 0x18 ;  /* 0x0000000405047291 */ /* 0x002fcc000f8ec03f */
[C---:B0-----:R-:W-:Y:S02]  /*2290*/  LEA R3, R2.reuse, UR4, 0x4 ;  /* 0x0000000402037c11 */ /* 0x041fe4000f8e20ff */
[----:B------:R-:W-:-:S03]  /*22a0*/  ISETP.NE.AND P0, PT, R2, RZ, PT ;  /* 0x000000ff0200720c */ /* 0x000fc60003f05270 */
[----:B--2---:R-:W-:-:S05]  /*22b0*/  IMAD R3, R0, 0x2, R3 ;  /* 0x0000000200037824 */ /* 0x004fca00078e0203 */
[----:B------:R0:W-:Y:S01]  /*22c0*/  STS.U16 [R3], R12 ;  /* 0x0000000c03007388 */ /* 0x0001e20000000400 */
[----:B------:R-:W-:Y:S06]  /*22d0*/  BAR.SYNC.DEFER_BLOCKING 0x0 ;  /* 0x0000000000007b1d */ /* 0x000fec0000010000 */
[----:B------:R-:W-:Y:S05]  /*22e0*/  @P0 EXIT ;  /* 0x000000000000094d */ /* 0x000fea0003800000 */
[----:B------:R-:W-:Y:S01]  /*22f0*/  LEA R6, R0, UR4, 0x1 ;  /* 0x0000000400067c11 */ /* 0x000fe2000f8e08ff */
[----:B0-----:R-:W0:Y:S04]  /*2300*/  LDC R3, c[0x0][0x4] ;  /* 0x00000100ff037b82 */ /* 0x001e280000000800 */
[----:B------:R1:W2:Y:S01]  /*2310*/  LDS.U16 R8, [R6] ;  /* 0x0000000006087984 */ /* 0x0002a20000000400 */
[----:B0-----:R-:W-:-:S13]  /*2320*/  ISETP.GE.U32.AND P0, PT, R3, 0x2, PT ;  /* 0x000000020300780c */ /* 0x001fda0003f06070 */
[----:B-12---:R-:W-:Y:S05]  /*2330*/  @!P0 BRA `(.L_x_32) ;  /* 0x0000000400948947 */ /* 0x006fea0003800000 */
[----:B------:R-:W-:Y:S01]  /*2340*/  IADD3 R2, R3, -0x2, RZ ;  /* 0xfffffffe03027810 */ /* 0x000fe20007ffe0ff */
[----:B------:R-:W-:-:S03]  /*2350*/  UMOV UR5, 0x1 ;  /* 0x0000000100057882 */ /* 0x000fc60000000000 */
[----:B------:R-:W-:Y:S02]  /*2360*/  ISETP.GE.U32.AND P0, PT, R2, 0x3, PT ;  /* 0x000000030200780c */ /* 0x000fe40003f06070 */
[----:B------:R-:W-:-:S04]  /*2370*/  IADD3 R2, R3, -0x1, RZ ;  /* 0xffffffff03027810 */ /* 0x000fc80007ffe0ff */
[----:B------:R-:W-:-:S07]  /*2380*/  LOP3.LUT R2, R2, 0x3, RZ, 0xc0, !PT ;  /* 0x0000000302027812 */ /* 0x000fce00078ec0ff */
[----:B------:R-:W-:Y:S05]  /*2390*/  @!P0 BRA `(.L_x_33) ;  /* 0x0000000400548947 */ /* 0x000fea0003800000 */
[----:B------:R-:W-:Y:S01]  /*23a0*/  IADD3 R3, -R2, R3, RZ ;  /* 0x0000000302037210 */ /* 0x000fe20007ffe1ff */
[----:B------:R-:W-:Y:S01]  /*23b0*/  UMOV UR5, 0x1 ;  /* 0x0000000100057882 */ /* 0x000fe20000000000 */
[----:B------:R-:W-:Y:S02]  /*23c0*/  IADD3 R6, R6, 0x40, RZ ;  /* 0x0000004006067810 */ /* 0x000fe40007ffe0ff */
[----:B------:R-:W-:-:S13]  /*23d0*/  ISETP.GT.AND P0, PT, R3, 0x1, PT ;  /* 0x000000010300780c */ /* 0x000fda0003f04270 */
[----:B------:R-:W-:Y:S05]  /*23e0*/  @!P0 BRA `(.L_x_34) ;  /* 0x00000004000c8947 */ /* 0x000fea0003800000 */
[----:B------:R-:W-:Y:S01]  /*23f0*/  VIADD R7, R3, 0xffffffff ;  /* 0xffffffff03077836 */ /* 0x000fe20000000000 */
[----:B------:R-:W-:-:S04]  /*2400*/  PLOP3.LUT P0, PT, PT, PT, PT, 0x80, 0x0 ;  /* 0x000000000000781c */ /* 0x000fc80003f0f070 */
[----:B------:R-:W-:-:S13]  /*2410*/  ISETP.GT.AND P1, PT, R7, 0xc, PT ;  /* 0x0000000c0700780c */ /* 0x000fda0003f24270 */
[----:B------:R-:W-:Y:S05]  /*2420*/  @!P1 BRA `(.L_x_35) ;  /* 0x0000000000989947 */ /* 0x000fea0003800000 */
[----:B------:R-:W-:-:S13]  /*2430*/  PLOP3.LUT P0, PT, PT, PT, PT, 0x8, 0x0 ;  /* 0x000000000000781c */ /* 0x000fda0003f0e170 */
.L_x_36:
[----:B------:R-:W0:Y:S01]  /*2440*/  LDS.U16 R9, [R6+-0x30] ;  /* 0xffffd00006097984 */ /* 0x000e220000000400 */
[----:B------:R-:W-:Y:S01]  /*2450*/  IADD3 R3, R3, -0x10, RZ ;  /* 0xfffffff003037810 */ /* 0x000fe20007ffe0ff */
[----:B------:R-:W-:Y:S02]  /*2460*/  UIADD3 UR5, UR5, 0x10, URZ ;  /* 0x0000001005057890 */ /* 0x000fe4000fffe03f */
[----:B------:R-:W1:Y:S01]  /*2470*/  LDS.U16 R13, [R6+-0x20] ;  /* 0xffffe000060d7984 */ /* 0x000e620000000400 */
[----:B------:R-:W-:-:S03]  /*2480*/  ISETP.GT.AND P1, PT, R3, 0xd, PT ;  /* 0x0000000d0300780c */ /* 0x000fc60003f24270 */
[----:B------:R-:W2:Y:S04]  /*2490*/  LDS.U16 R17, [R6+-0x10] ;  /* 0xfffff00006117984 */ /* 0x000ea80000000400 */
[----:B------:R-:W3:Y:S04]  /*24a0*/  LDS.U16 R19, [R6] ;  /* 0x0000000006137984 */ /* 0x000ee80000000400 */
[----:B------:R-:W4:Y:S04]  /*24b0*/  LDS.U16 R21, [R6+0x10] ;  /* 0x0000100006157984 */ /* 0x000f280000000400 */
[----:B------:R-:W5:Y:S04]  /*24c0*/  LDS.U16 R23, [R6+0x20] ;  /* 0x0000200006177984 */ /* 0x000f680000000400 */
[----:B------:R-:W5:Y:S04]  /*24d0*/  LDS.U16 R25, [R6+0x30] ;  /* 0x0000300006197984 */ /* 0x000f680000000400 */
[----:B------:R-:W5:Y:S04]  /*24e0*/  LDS.U16 R15, [R6+0x40] ;  /* 0x00004000060f7984 */ /* 0x000f680000000400 */
[----:B------:R-:W5:Y:S04]  /*24f0*/  LDS.U16 R11, [R6+0x50] ;  /* 0x00005000060b7984 */ /* 0x000f680000000400 */
[----:B------:R-:W5:Y:S01]  /*2500*/  LDS.U16 R7, [R6+0x60] ;  /* 0x0000600006077984 */ /* 0x000f620000000400 */
[----:B0-----:R-:W-:-:S03]  /*2510*/  HADD2 R8, R9.H0_H0, R8.H0_H0 ;  /* 0x2000000809087230 */ /* 0x001fc60000000800 */
[----:B------:R-:W-:Y:S01]  /*2520*/  LDS.U16 R10, [R6+0x90] ;  /* 0x00009000060a7984 */ /* 0x000fe20000000400 */
[----:B-1----:R-:W-:-:S03]  /*2530*/  HADD2 R8, R13.H0_H0, R8.H0_H0 ;  /* 0x200000080d087230 */ /* 0x002fc60000000800 */
[----:B------:R-:W0:Y:S01]  /*2540*/  LDS.U16 R9, [R6+0x70] ;  /* 0x0000700006097984 */ /* 0x000e220000000400 */
[----:B--2---:R-:W-:-:S03]  /*2550*/  HADD2 R8, R17.H0_H0, R8.H0_H0 ;  /* 0x2000000811087230 */ /* 0x004fc60000000800 */
[----:B------:R-:W1:Y:S01]  /*2560*/  LDS.U16 R13, [R6+0x80] ;  /* 0x00008000060d7984 */ /* 0x000e620000000400 */
[----:B---3--:R-:W-:-:S03]  /*2570*/  HADD2 R8, R19.H0_H0, R8.H0_H0 ;  /* 0x2000000813087230 */ /* 0x008fc60000000800 */
[----:B------:R-:W2:Y:S01]  /*2580*/  LDS.U16 R12, [R6+0xa0] ;  /* 0x0000a000060c7984 */ /* 0x000ea20000000400 */
[----:B----4-:R-:W-:-:S03]  /*2590*/  HADD2 R8, R21.H0_H0, R8.H0_H0 ;  /* 0x2000000815087230 */ /* 0x010fc60000000800 */
[----:B------:R-:W3:Y:S01]  /*25a0*/  LDS.U16 R14, [R6+0xb0] ;  /* 0x0000b000060e7984 */ /* 0x000ee20000000400 */
[----:B-----5:R-:W-:-:S03]  /*25b0*/  HADD2 R8, R23.H0_H0, R8.H0_H0 ;  /* 0x2000000817087230 */ /* 0x020fc60000000800 */
[----:B------:R4:W5:Y:S01]  /*25c0*/  LDS.U16 R16, [R6+0xc0] ;  /* 0x0000c00006107984 */ /* 0x0009620000000400 */
[----:B------:R-:W-:-:S04]  /*25d0*/  HADD2 R8, R25.H0_H0, R8.H0_H0 ;  /* 0x2000000819087230 */ /* 0x000fc80000000800 */
[----:B------:R-:W-:Y:S01]  /*25e0*/  HADD2 R8, R15.H0_H0, R8.H0_H0 ;  /* 0x200000080f087230 */ /* 0x000fe20000000800 */
[----:B----4-:R-:W-:-:S03]  /*25f0*/  IADD3 R6, R6, 0x100, RZ ;  /* 0x0000010006067810 */ /* 0x010fc60007ffe0ff */
[----:B------:R-:W-:-:S04]  /*2600*/  HADD2 R8, R11.H0_H0, R8.H0_H0 ;  /* 0x200000080b087230 */ /* 0x000fc80000000800 */
[----:B------:R-:W-:-:S04]  /*2610*/  HADD2 R7, R7.H0_H0, R8.H0_H0 ;  /* 0x2000000807077230 */ /* 0x000fc80000000800 */
[----:B0-----:R-:W-:-:S04]  /*2620*/  HADD2 R7, R9.H0_H0, R7.H0_H0 ;  /* 0x2000000709077230 */ /* 0x001fc80000000800 */
[----:B-1----:R-:W-:-:S04]  /*2630*/  HADD2 R7, R13.H0_H0, R7.H0_H0 ;  /* 0x200000070d077230 */ /* 0x002fc80000000800 */
[----:B------:R-:W-:-:S04]  /*2640*/  HADD2 R7, R10.H0_H0, R7.H0_H0 ;  /* 0x200000070a077230 */ /* 0x000fc80000000800 */
[----:B--2---:R-:W-:-:S04]  /*2650*/  HADD2 R7, R12.H0_H0, R7.H0_H0 ;  /* 0x200000070c077230 */ /* 0x004fc80000000800 */
[----:B---3--:R-:W-:-:S04]  /*2660*/  HADD2 R7, R14.H0_H0, R7.H0_H0 ;  /* 0x200000070e077230 */ /* 0x008fc80000000800 */
[----:B-----5:R-:W-:Y:S01]  /*2670*/  HADD2 R8, R16.H0_H0, R7.H0_H0 ;  /* 0x2000000710087230 */ /* 0x020fe20000000800 */
[----:B------:R-:W-:Y:S06]  /*2680*/  @P1 BRA `(.L_x_36) ;  /* 0xfffffffc006c1947 */ /* 0x000fec000383ffff */
.L_x_35:
[----:B------:R-:W-:-:S04]  /*2690*/  IADD3 R7, R3, -0x1, RZ ;  /* 0xffffffff03077810 */ /* 0x000fc80007ffe0ff */
[----:B------:R-:W-:-:S13]  /*26a0*/  ISETP.GT.AND P1, PT, R7, 0x4, PT ;  /* 0x000000040700780c */ /* 0x000fda0003f24270 */
[----:B------:R-:W-:Y:S05]  /*26b0*/  @!P1 BRA `(.L_x_37) ;  /* 0x0000000000509947 */ /* 0x000fea0003800000 */
[----:B------:R-:W0:Y:S01]  /*26c0*/  LDS.U16 R7, [R6+-0x30] ;  /* 0xffffd00006077984 */ /* 0x000e220000000400 */
[----:B------:R-:W-:Y:S01]  /*26d0*/  PLOP3.LUT P0, PT, PT, PT, PT, 0x8, 0x0 ;  /* 0x000000000000781c */ /* 0x000fe20003f0e170 */
[----:B------:R-:W-:Y:S01]  /*26e0*/  UIADD3 UR5, UR5, 0x8, URZ ;  /* 0x0000000805057890 */ /* 0x000fe2000fffe03f */
[----:B------:R-:W-:Y:S01]  /*26f0*/  IADD3 R3, R3, -0x8, RZ ;  /* 0xfffffff803037810 */ /* 0x000fe20007ffe0ff */
[----:B------:R-:W1:Y:S04]  /*2700*/  LDS.U16 R10, [R6+-0x20] ;  /* 0xffffe000060a7984 */ /* 0x000e680000000400 */
[----:B------:R-:W2:Y:S04]  /*2710*/  LDS.U16 R12, [R6+-0x10] ;  /* 0xfffff000060c7984 */ /* 0x000ea80000000400 */
[----:B------:R-:W3:Y:S04]  /*2720*/  LDS.U16 R14, [R6] ;  /* 0x00000000060e7984 */ /* 0x000ee80000000400 */
[----:B------:R-:W4:Y:S04]  /*2730*/  LDS.U16 R16, [R6+0x10] ;  /* 0x0000100006107984 */ /* 0x000f280000000400 */
[----:B------:R-:W5:Y:S04]  /*2740*/  LDS.U16 R18, [R6+0x20] ;  /* 0x0000200006127984 */ /* 0x000f680000000400 */
[----:B------:R-:W5:Y:S04]  /*2750*/  LDS.U16 R20, [R6+0x30] ;  /* 0x0000300006147984 */ /* 0x000f680000000400 */
[----:B------:R0:W5:Y:S02]  /*2760*/  LDS.U16 R22, [R6+0x40] ;  /* 0x0000400006167984 */ /* 0x0001640000000400 */
[----:B0-----:R-:W-:-:S02]  /*2770*/  VIADD R6, R6, 0x80 ;  /* 0x0000008006067836 */ /* 0x001fc40000000000 */
[----:B------:R-:W-:-:S04]  /*2780*/  HADD2 R7, R7.H0_H0, R8.H0_H0 ;  /* 0x2000000807077230 */ /* 0x000fc80000000800 */
[----:B-1----:R-:W-:-:S04]  /*2790*/  HADD2 R7, R10.H0_H0, R7.H0_H0 ;  /* 0x200000070a077230 */ /* 0x002fc80000000800 */
[----:B--2---:R-:W-:-:S04]  /*27a0*/  HADD2 R7, R12.H0_H0, R7.H0_H0 ;  /* 0x200000070c077230 */ /* 0x004fc80000000800 */
[----:B---3--:R-:W-:-:S04]  /*27b0*/  HADD2 R7, R14.H0_H0, R7.H0_H0 ;  /* 0x200000070e077230 */ /* 0x008fc80000000800 */
[----:B----4-:R-:W-:-:S04]  /*27c0*/  HADD2 R7, R16.H0_H0, R7.H0_H0 ;  /* 0x2000000710077230 */ /* 0x010fc80000000800 */
[----:B-----5:R-:W-:-:S04]  /*27d0*/  HADD2 R7, R18.H0_H0, R7.H0_H0 ;  /* 0x2000000712077230 */ /* 0x020fc80000000800 */
[----:B------:R-:W-:-:S04]  /*27e0*/  HADD2 R7, R20.H0_H0, R7.H0_H0 ;  /* 0x2000000714077230 */ /* 0x000fc80000000800 */
[----:B------:R-:W-:-:S07]  /*27f0*/  HADD2 R8, R22.H0_H0, R7.H0_H0 ;  /* 0x2000000716087230 */ /* 0x000fce0000000800 */
.L_x_37:
[----:B------:R-:W-:-:S13]  /*2800*/  ISETP.NE.OR P0, PT, R3, 0x1, P0 ;  /* 0x000000010300780c */ /* 0x000fda0000705670 */
[----:B------:R-:W-:Y:S05]  /*2810*/  @!P0 BRA `(.L_x_33) ;  /* 0x0000000000348947 */ /* 0x000fea0003800000 */
.L_x_34:
[----:B------:R-:W0:Y:S01]  /*2820*/  LDS.U16 R7, [R6+-0x30] ;  /* 0xffffd00006077984 */ /* 0x000e220000000400 */
[----:B------:R-:W-:Y:S01]  /*2830*/  IADD3 R3, R3, -0x4, RZ ;  /* 0xfffffffc03037810 */ /* 0x000fe20007ffe0ff */
[----:B------:R-:W-:Y:S02]  /*2840*/  UIADD3 UR5, UR5, 0x4, URZ ;  /* 0x0000000405057890 */ /* 0x000fe4000fffe03f */
[----:B------:R-:W1:Y:S01]  /*2850*/  LDS.U16 R10, [R6+-0x20] ;  /* 0xffffe000060a7984 */ /* 0x000e620000000400 */
[----:B------:R-:W-:-:S03]  /*2860*/  ISETP.NE.AND P0, PT, R3, 0x1, PT ;  /* 0x000000010300780c */ /* 0x000fc60003f05270 */
[----:B------:R-:W2:Y:S04]  /*2870*/  LDS.U16 R12, [R6+-0x10] ;  /* 0xfffff000060c7984 */ /* 0x000ea80000000400 */
[----:B------:R3:W4:Y:S02]  /*2880*/  LDS.U16 R14, [R6] ;  /* 0x00000000060e7984 */ /* 0x0007240000000400 */
[----:B---3--:R-:W-:Y:S01]  /*2890*/  IADD3 R6, R6, 0x40, RZ ;  /* 0x0000004006067810 */ /* 0x008fe20007ffe0ff */
[----:B0-----:R-:W-:-:S04]  /*28a0*/  HADD2 R7, R7.H0_H0, R8.H0_H0 ;  /* 0x2000000807077230 */ /* 0x001fc80000000800 */
[----:B-1----:R-:W-:-:S04]  /*28b0*/  HADD2 R7, R10.H0_H0, R7.H0_H0 ;  /* 0x200000070a077230 */ /* 0x002fc80000000800 */
[----:B--2---:R-:W-:-:S04]  /*28c0*/  HADD2 R7, R12.H0_H0, R7.H0_H0 ;  /* 0x200000070c077230 */ /* 0x004fc80000000800 */
[----:B----4-:R-:W-:Y:S01]  /*28d0*/  HADD2 R8, R14.H0_H0, R7.H0_H0 ;  /* 0x200000070e087230 */ /* 0x010fe20000000800 */
[----:B------:R-:W-:Y:S06]  /*28e0*/  @P0 BRA `(.L_x_34) ;  /* 0xfffffffc00cc0947 */ /* 0x000fec000383ffff */
.L_x_33:
[----:B------:R-:W-:-:S13]  /*28f0*/  ISETP.NE.AND P0, PT, R2, RZ, PT ;  /* 0x000000ff0200720c */ /* 0x000fda0003f05270 */
[----:B------:R-:W-:Y:S05]  /*2900*/  @!P0 BRA `(.L_x_32) ;  /* 0x0000000000208947 */ /* 0x000fea0003800000 */
[----:B------:R-:W-:-:S06]  /*2910*/  ULEA UR4, UR5, UR4, 0x4 ;  /* 0x0000000405047291 */ /* 0x000fcc000f8e203f */
[----:B------:R-:W-:-:S07]  /*2920*/  LEA R0, R0, UR4, 0x1 ;  /* 0x0000000400007c11 */ /* 0x000fce000f8e08ff */
.L_x_38:
[----:B------:R0:W1:Y:S01]  /*2930*/  LDS.U16 R3, [R0] ;  /* 0x0000000000037984 */ /* 0x0000620000000400 */
[----:B------:R-:W-:-:S04]  /*2940*/  IADD3 R2, R2, -0x1, RZ ;  /* 0xffffffff02027810 */ /* 0x000fc80007ffe0ff */
[----:B------:R-:W-:Y:S02]  /*2950*/  ISETP.NE.AND P0, PT, R2, RZ, PT ;  /* 0x000000ff0200720c */ /* 0x000fe40003f05270 */
[----:B0-----:R-:W-:Y:S01]  /*2960*/  IADD3 R0, R0, 0x10, RZ ;  /* 0x0000001000007810 */ /* 0x001fe20007ffe0ff */
[----:B-1----:R-:W-:-:S10]  /*2970*/  HADD2 R8, R3.H0_H0, R8.H0_H0 ;  /* 0x2000000803087230 */ /* 0x002fd40000000800 */
[----:B------:R-:W-:Y:S05]  /*2980*/  @P0 BRA `(.L_x_38) ;  /* 0xfffffffc00e80947 */ /* 0x000fea000383ffff */
.L_x_32:
[----:B------:R-:W-:Y:S02]  /*2990*/  ULDC.U8 UR4, c[0x0][0x238] ;  /* 0x00008e0000047ab9 */ /* 0x000fe40000000000 */
[----:B------:R-:W-:-:S06]  /*29a0*/  UPRMT UR4, UR4, 0x8880, URZ ;  /* 0x0000888004047896 */ /* 0x000fcc000800003f */
[----:B------:R-:W-:-:S13]  /*29b0*/  ISETP.NE.AND P0, PT, RZ, UR4, PT ;  /* 0x00000004ff007c0c */ /* 0x000fda000bf05270 */
[----:B------:R-:W-:Y:S05]  /*29c0*/  @P0 BRA `(.L_x_39) ;  /* 0x0000000000080947 */ /* 0x000fea0003800000 */
[----:B------:R-:W2:Y:S02]  /*29d0*/  LDG.E.U16 R3, desc[UR6][R4.64] ;  /* 0x0000000604037981 */ /* 0x000ea4000c1e1500 */
[----:B--2---:R-:W-:-:S07]  /*29e0*/  HADD2 R8, R8.H0_H0, R3.H0_H0 ;  /* 0x2000000308087230 */ /* 0x004fce0000000800 */
.L_x_39:
[----:B------:R-:W-:Y:S01]  /*29f0*/  STG.E.U16 desc[UR6][R4.64], R8 ;  /* 0x0000000804007986 */ /* 0x000fe2000c101506 */
[----:B------:R-:W-:Y:S05]  /*2a00*/  EXIT ;  /* 0x000000000000794d */ /* 0x000fea0003800000 */
.L_x_40:
        /* <DEDUP_REMOVED lines=15> */
.L_x_42:


//--------------------- .nv.shared._Z18h_gemm_wide_kerneliiiPK6__halfS1_PS_b --------------------------
	.section	.nv.shared._Z18h_gemm_wide_kerneliiiPK6__halfS1_PS_b,"aw",@nobits
	.sectionflags	@""
	.align	2
.nv.shared._Z18h_gemm_wide_kerneliiiPK6__halfS1_PS_b:
	.zero		1088


//--------------------- .nv.shared.reserved.0     --------------------------
	.section	.nv.shared.reserved.0,"aw",@nobits
	.weak		__nv_reservedSMEM_offset_0_alias
	.size		__nv_reservedSMEM_offset_0_alias, 0, 0
	.other		__nv_reservedSMEM_offset_0_alias,@"STO_CUDA_RESERVED_SHARED STV_DEFAULT"
__nv_reservedSMEM_offset_0_alias:
	.zero		0


//--------------------- .nv.global                --------------------------
	.section	.nv.global,"aw",@nobits
.nv.global:
	.type		_ZN39_INTERNAL_49a0f747_9_h_gemm_cu_0245b5694cuda3std3__48in_placeE,@object
	.size		_ZN39_INTERNAL_49a0f747_9_h_gemm_cu_0245b5694cuda3std3__48in_placeE,(_ZN39_INTERNAL_49a0f747_9_h_gemm_cu_0245b5694cuda3std6ranges3__45__cpo8distanceE - _ZN39_INTERNAL_49a0f747_9_h_gemm_cu_0245b5694cuda3std3__48in_placeE)
_ZN39_INTERNAL_49a0f747_9_h_gemm_cu_0245b5694cuda3std3__48in_placeE:
	.zero		1
	.type		_ZN39_INTERNAL_49a0f747_9_h_gemm_cu_0245b5694cuda3std6ranges3__45__cpo8distanceE,@object
	.size		_ZN39_INTERNAL_49a0f747_9_h_gemm_cu_0245b5694cuda3std6ranges3__45__cpo8distanceE,(_ZN39_INTERNAL_49a0f747_9_h_gemm_cu_0245b5694cuda3std3__45__cpo6cbeginE - _ZN39_INTERNAL_49a0f747_9_h_gemm_cu_0245b5694cuda3std6ranges3__45__cpo8distanceE)
_ZN39_INTERNAL_49a0f747_9_h_gemm_cu_0245b5694cuda3std6ranges3__45__cpo8distanceE:
	.zero		1
	.type		_ZN39_INTERNAL_49a0f747_9_h_gemm_cu_0245b5694cuda3std3__45__cpo6cbeginE,@object
	.size		_ZN39_INTERNAL_49a0f747_9_h_gemm_cu_0245b5694cuda3std3__45__cpo6cbeginE,(_ZN39_INTERNAL_49a0f747_9_h_gemm_cu_0245b5694cuda3std6ranges3__45__cpo7advanceE - _ZN39_INTERNAL_49a0f747_9_h_gemm_cu_0245b5694cuda3std3__45__cpo6cbeginE)
_ZN39_INTERNAL_49a0f747_9_h_gemm_cu_0245b5694cuda3std3__45__cpo6cbeginE:
	.zero		1
	.type		_ZN39_INTERNAL_49a0f747_9_h_gemm_cu_0245b5694cuda3std6ranges3__45__cpo7advanceE,@object
	.size		_ZN39_INTERNAL_49a0f747_9_h_gemm_cu_0245b5694cuda3std6ranges3__45__cpo7advanceE,(_ZN39_INTERNAL_49a0f747_9_h_gemm_cu_0245b5694cuda3std3__45__cpo7crbeginE - _ZN39_INTERNAL_49a0f747_9_h_gemm_cu_0245b5694cuda3std6ranges3__45__cpo7advanceE)
_ZN39_INTERNAL_49a0f747_9_h_gemm_cu_0245b5694cuda3std6ranges3__45__cpo7advanceE:
	.zero		1
	.type		_ZN39_INTERNAL_49a0f747_9_h_gemm_cu_0245b5694cuda3std3__45__cpo7crbeginE,@object
	.size		_ZN39_INTERNAL_49a0f747_9_h_gemm_cu_0245b5694cuda3std3__45__cpo7crbeginE,(_ZN39_INTERNAL_49a0f747_9_h_gemm_cu_0245b5694cuda3std6ranges3__45__cpo4dataE - _ZN39_INTERNAL_49a0f747_9_h_gemm_cu_0245b5694cuda3std3__45__cpo7crbeginE)
_ZN39_INTERNAL_49a0f747_9_h_gemm_cu_0245b5694cuda3std3__45__cpo7crbeginE:
	.zero		1
	.type		_ZN39_INTERNAL_49a0f747_9_h_gemm_cu_0245b5694cuda3std6ranges3__45__cpo4dataE,@object
	.size		_ZN39_INTERNAL_49a0f747_9_h_gemm_cu_0245b5694cuda3std6ranges3__45__cpo4dataE,(_ZN39_INTERNAL_49a0f747_9_h_gemm_cu_0245b5694cuda3std6ranges3__45__cpo5beginE - _ZN39_INTERNAL_49a0f747_9_h_gemm_cu_0245b5694cuda3std6ranges3__45__cpo4dataE)
_ZN39_INTERNAL_49a0f747_9_h_gemm_cu_0245b5694cuda3std6ranges3__45__cpo4dataE:
	.zero		1
	.type		_ZN39_INTERNAL_49a0f747_9_h_gemm_cu_0245b5694cuda3std6ranges3__45__cpo5beginE,@object
	.size		_ZN39_INTERNAL_49a0f747_9_h_gemm_cu_0245b5694cuda3std6ranges3__45__cpo5beginE,(_ZN39_INTERNAL_49a0f747_9_h_gemm_cu_0245b5694cuda3std3__441_GLOBAL__N__49a0f747_9_h_gemm_cu_0245b5696ignoreE - _ZN39_INTERNAL_49a0f747_9_h_gemm_cu_0245b5694cuda3std6ranges3__45__cpo5beginE)
_ZN39_INTERNAL_49a0f747_9_h_gemm_cu_0245b5694cuda3std6ranges3__45__cpo5beginE:
	.zero		1
	.type		_ZN39_INTERNAL_49a0f747_9_h_gemm_cu_0245b5694cuda3std3__441_GLOBAL__N__49a0f747_9_h_gemm_cu_0245b5696ignoreE,@object
	.size		_ZN39_INTERNAL_49a0f747_9_h_gemm_cu_0245b5694cuda3std3__441_GLOBAL__N__49a0f747_9_h_gemm_cu_0245b5696ignoreE,(_ZN39_INTERNAL_49a0f747_9_h_gemm_cu_0245b5694cuda3std6ranges3__45__cpo4sizeE - _ZN39_INTERNAL_49a0f747_9_h_gemm_cu_0245b5694cuda3std3__441_GLOBAL__N__49a0f747_9_h_gemm_cu_0245b5696ignoreE)
_ZN39_INTERNAL_49a0f747_9_h_gemm_cu_0245b5694cuda3std3__441_GLOBAL__N__49a0f747_9_h_gemm_cu_0245b5696ignoreE:
	.zero		1
	.type		_ZN39_INTERNAL_49a0f747_9_h_gemm_cu_0245b5694cuda3std6ranges3__45__cpo4sizeE,@object
	.size		_ZN39_INTERNAL_49a0f747_9_h_gemm_cu_0245b5694cuda3std6ranges3__45__cpo4sizeE,(_ZN39_INTERNAL_49a0f747_9_h_gemm_cu_0245b5694cuda3std3__45__cpo5beginE - _ZN39_INTERNAL_49a0f747_9_h_gemm_cu_0245b5694cuda3std6ranges3__45__cpo4sizeE)
_ZN39_INTERNAL_49a0f747_9_h_gemm_cu_0245b5694cuda3std6ranges3__45__cpo4sizeE:
	.zero		1
	.type		_ZN39_INTERNAL_49a0f747_9_h_gemm_cu_0245b5694cuda3std3__45__cpo5beginE,@object
	.size		_ZN39_INTERNAL_49a0f747_9_h_gemm_cu_0245b5694cuda3std3__45__cpo5beginE,(_ZN39_INTERNAL_49a0f747_9_h_gemm_cu_0245b5694cuda3std6ranges3__45__cpo6cbeginE - _ZN39_INTERNAL_49a0f747_9_h_gemm_cu_0245b5694cuda3std3__45__cpo5beginE)
_ZN39_INTERNAL_49a0f747_9_h_gemm_cu_0245b5694cuda3std3__45__cpo5beginE:
	.zero		1
	.type		_ZN39_INTERNAL_49a0f747_9_h_gemm_cu_0245b5694cuda3std6ranges3__45__cpo6cbeginE,@object
	.size		_ZN39_INTERNAL_49a0f747_9_h_gemm_cu_0245b5694cuda3std6ranges3__45__cpo6cbeginE,(_ZN39_INTERNAL_49a0f747_9_h_gemm_cu_0245b5694cuda3std3__45__cpo6rbeginE - _ZN39_INTERNAL_49a0f747_9_h_gemm_cu_0245b5694cuda3std6ranges3__45__cpo6cbeginE)
_ZN39_INTERNAL_49a0f747_9_h_gemm_cu_0245b5694cuda3std6ranges3__45__cpo6cbeginE:
	.zero		1
	.type		_ZN39_INTERNAL_49a0f747_9_h_gemm_cu_0245b5694cuda3std3__45__cpo6rbeginE,@object
	.size		_ZN39_INTERNAL_49a0f747_9_h_gemm_cu_0245b5694cuda3std3__45__cpo6rbeginE,(_ZN39_INTERNAL_49a0f747_9_h_gemm_cu_0245b5694cuda3std6ranges3__45__cpo4nextE - _ZN39_INTERNAL_49a0f747_9_h_gemm_cu_0245b5694cuda3std3__45__cpo6rbeginE)
_ZN39_INTERNAL_49a0f747_9_h_gemm_cu_0245b5694cuda3std3__45__cpo6rbeginE:
	.zero		1
	.type		_ZN39_INTERNAL_49a0f747_9_h_gemm_cu_0245b5694cuda3std6ranges3__45__cpo4nextE,@object
	.size		_ZN39_INTERNAL_49a0f747_9_h_gemm_cu_0245b5694cuda3std6ranges3__45__cpo4nextE,(_ZN39_INTERNAL_49a0f747_9_h_gemm_cu_0245b5694cuda3std6ranges3__45__cpo4swapE - _ZN39_INTERNAL_49a0f747_9_h_gemm_cu_0245b5694cuda3std6ranges3__45__cpo4nextE)
_ZN39_INTERNAL_49a0f747_9_h_gemm_cu_0245b5694cuda3std6ranges3__45__cpo4nextE:
	.zero		1
	.type		_ZN39_INTERNAL_49a0f747_9_h_gemm_cu_0245b5694cuda3std6ranges3__45__cpo4swapE,@object
	.size		_ZN39_INTERNAL_49a0f747_9_h_gemm_cu_0245b5694cuda3std6ranges3__45__cpo4swapE,(_ZN39_INTERNAL_49a0f747_9_h_gemm_cu_0245b5694cuda3std3__420unreachable_sentinelE - _ZN39_INTERNAL_49a0f747_9_h_gemm_cu_0245b5694cuda3std6ranges3__45__cpo4swapE)
_ZN39_INTERNAL_49a0f747_9_h_gemm_cu_0245b5694cuda3std6ranges3__45__cpo4swapE:
	.zero		1
	.type		_ZN39_INTERNAL_49a0f747_9_h_gemm_cu_0245b5694cuda3std3__420unreachable_sentinelE,@object
	.size		_ZN39_INTERNAL_49a0f747_9_h_gemm_cu_0245b5694cuda3std3__420unreachable_sentinelE,(_ZN39_INTERNAL_49a0f747_9_h_gemm_cu_0245b5696thrust23THRUST_300001_SM_900_NS6system6detail10sequential3seqE - _ZN39_INTERNAL_49a0f747_9_h_gemm_cu_0245b5694cuda3std3__420unreachable_sentinelE)
_ZN39_INTERNAL_49a0f747_9_h_gemm_cu_0245b5694cuda3std3__420unreachable_sentinelE:
	.zero		1
	.type		_ZN39_INTERNAL_49a0f747_9_h_gemm_cu_0245b5696thrust23THRUST_300001_SM_900_NS6system6detail10sequential3seqE,@object
	.size		_ZN39_INTERNAL_49a0f747_9_h_gemm_cu_0245b5696thrust23THRUST_300001_SM_900_NS6system6detail10sequential3seqE,(_ZN39_INTERNAL_49a0f747_9_h_gemm_cu_0245b5694cuda3std3__45__cpo4cendE - _ZN39_INTERNAL_49a0f747_9_h_gemm_cu_0245b5696thrust23THRUST_300001_SM_900_NS6system6detail10sequential3seqE)
_ZN39_INTERNAL_49a0f747_9_h_gemm_cu_0245b5696thrust23THRUST_300001_SM_900_NS6system6detail10sequential3seqE:
	.zero		1
	.type		_ZN39_INTERNAL_49a0f747_9_h_gemm_cu_0245b5694cuda3std3__45__cpo4cendE,@object
	.size		_ZN39_INTERNAL_49a0f747_9_h_gemm_cu_0245b5694cuda3std3__45__cpo4cendE,(_ZN39_INTERNAL_49a0f747_9_h_gemm_cu_0245b5694cuda3std6ranges3__45__cpo9iter_swapE - _ZN39_INTERNAL_49a0f747_9_h_gemm_cu_0245b5694cuda3std3__45__cpo4cendE)
_ZN39_INTERNAL_49a0f747_9_h_gemm_cu_0245b5694cuda3std3__45__cpo4cendE:
	.zero		1
	.type		_ZN39_INTERNAL_49a0f747_9_h_gemm_cu_0245b5694cuda3std6ranges3__45__cpo9iter_swapE,@object
	.size		_ZN39_INTERNAL_49a0f747_9_h_gemm_cu_0245b5694cuda3std6ranges3__45__cpo9iter_swapE,(_ZN39_INTERNAL_49a0f747_9_h_gemm_cu_0245b5694cuda3std3__45__cpo5crendE - _ZN39_INTERNAL_49a0f747_9_h_gemm_cu_0245b5694cuda3std6ranges3__45__cpo9iter_swapE)
_ZN39_INTERNAL_49a0f747_9_h_gemm_cu_0245b5694cuda3std6ranges3__45__cpo9iter_swapE:
	.zero		1
	.type		_ZN39_INTERNAL_49a0f747_9_h_gemm_cu_0245b5694cuda3std3__45__cpo5crendE,@object
	.size		_ZN39_INTERNAL_49a0f747_9_h_gemm_cu_0245b5694cuda3std3__45__cpo5crendE,(_ZN39_INTERNAL_49a0f747_9_h_gemm_cu_0245b5694cuda3std6ranges3__45__cpo5cdataE - _ZN39_INTERNAL_49a0f747_9_h_gemm_cu_0245b5694cuda3std3__45__cpo5crendE)
_ZN39_INTERNAL_49a0f747_9_h_gemm_cu_0245b5694cuda3std3__45__cpo5crendE:
	.zero		1
	.type		_ZN39_INTERNAL_49a0f747_9_h_gemm_cu_0245b5694cuda3std6ranges3__45__cpo5cdataE,@object
	.size		_ZN39_INTERNAL_49a0f747_9_h_gemm_cu_0245b5694cuda3std6ranges3__45__cpo5cdataE,(_ZN39_INTERNAL_49a0f747_9_h_gemm_cu_0245b5694cuda3std6ranges3__45__cpo3endE - _ZN39_INTERNAL_49a0f747_9_h_gemm_cu_0245b5694cuda3std6ranges3__45__cpo5cdataE)
_ZN39_INTERNAL_49a0f747_9_h_gemm_cu_0245b5694cuda3std6ranges3__45__cpo5cdataE:
	.zero		1
	.type		_ZN39_INTERNAL_49a0f747_9_h_gemm_cu_0245b5694cuda3std6ranges3__45__cpo3endE,@object
	.size		_ZN39_INTERNAL_49a0f747_9_h_gemm_cu_0245b5694cuda3std6ranges3__45__cpo3endE,(_ZN39_INTERNAL_49a0f747_9_h_gemm_cu_0245b5694cuda3std3__419piecewise_constructE - _ZN39_INTERNAL_49a0f747_9_h_gemm_cu_0245b5694cuda3std6ranges3__45__cpo3endE)
_ZN39_INTERNAL_49a0f747_9_h_gemm_cu_0245b5694cuda3std6ranges3__45__cpo3endE:
	.zero		1
	.type		_ZN39_INTERNAL_49a0f747_9_h_gemm_cu_0245b5694cuda3std3__419piecewise_constructE,@object
	.size		_ZN39_INTERNAL_49a0f747_9_h_gemm_cu_0245b5694cuda3std3__419piecewise_constructE,(_ZN39_INTERNAL_49a0f747_9_h_gemm_cu_0245b5694cuda3std6ranges3__45__cpo5ssizeE - _ZN39_INTERNAL_49a0f747_9_h_gemm_cu_0245b5694cuda3std3__419piecewise_constructE)
_ZN39_INTERNAL_49a0f747_9_h_gemm_cu_0245b5694cuda3std3__419piecewise_constructE:
	.zero		1
	.type		_ZN39_INTERNAL_49a0f747_9_h_gemm_cu_0245b5694cuda3std6ranges3__45__cpo5ssizeE,@object
	.size		_ZN39_INTERNAL_49a0f747_9_h_gemm_cu_0245b5694cuda3std6ranges3__45__cpo5ssizeE,(_ZN39_INTERNAL_49a0f747_9_h_gemm_cu_0245b5694cuda3std3__45__cpo3endE - _ZN39_INTERNAL_49a0f747_9_h_gemm_cu_0245b5694cuda3std6ranges3__45__cpo5ssizeE)
_ZN39_INTERNAL_49a0f747_9_h_gemm_cu_0245b5694cuda3std6ranges3__45__cpo5ssizeE:
	.zero		1
	.type		_ZN39_INTERNAL_49a0f747_9_h_gemm_cu_0245b5694cuda3std3__45__cpo3endE,@object
	.size		_ZN39_INTERNAL_49a0f747_9_h_gemm_cu_0245b5694cuda3std3__45__cpo3endE,(_ZN39_INTERNAL_49a0f747_9_h_gemm_cu_0245b5694cuda3std6ranges3__45__cpo4cendE - _ZN39_INTERNAL_49a0f747_9_h_gemm_cu_0245b5694cuda3std3__45__cpo3endE)
_ZN39_INTERNAL_49a0f747_9_h_gemm_cu_0245b5694cuda3std3__45__cpo3endE:
	.zero		1
	.type		_ZN39_INTERNAL_49a0f747_9_h_gemm_cu_0245b5694cuda3std6ranges3__45__cpo4cendE,@object
	.size		_ZN39_INTERNAL_49a0f747_9_h_gemm_cu_0245b5694cuda3std6ranges3__45__cpo4cendE,(_ZN39_INTERNAL_49a0f747_9_h_gemm_cu_0245b5694cuda3std3__45__cpo4rendE - _ZN39_INTERNAL_49a0f747_9_h_gemm_cu_0245b5694cuda3std6ranges3__45__cpo4cendE)
_ZN39_INTERNAL_49a0f747_9_h_gemm_cu_0245b5694cuda3std6ranges3__45__cpo4cendE:
	.zero		1
	.type		_ZN39_INTERNAL_49a0f747_9_h_gemm_cu_0245b5694cuda3std3__45__cpo4rendE,@object
	.size		_ZN39_INTERNAL_49a0f747_9_h_gemm_cu_0245b5694cuda3std3__45__cpo4rendE,(_ZN39_INTERNAL_49a0f747_9_h_gemm_cu_0245b5694cuda3std6ranges3__45__cpo4prevE - _ZN39_INTERNAL_49a0f747_9_h_gemm_cu_0245b5694cuda3std3__45__cpo4rendE)
_ZN39_INTERNAL_49a0f747_9_h_gemm_cu_0245b5694cuda3std3__45__cpo4rendE:
	.zero		1
	.type		_ZN39_INTERNAL_49a0f747_9_h_gemm_cu_0245b5694cuda3std6ranges3__45__cpo4prevE,@object
	.size		_ZN39_INTERNAL_49a0f747_9_h_gemm_cu_0245b5694cuda3std6ranges3__45__cpo4prevE,(_ZN39_INTERNAL_49a0f747_9_h_gemm_cu_0245b5694cuda3std6ranges3__45__cpo9iter_moveE - _ZN39_INTERNAL_49a0f747_9_h_gemm_cu_0245b5694cuda3std6ranges3__45__cpo4prevE)
_ZN39_INTERNAL_49a0f747_9_h_gemm_cu_0245b5694cuda3std6ranges3__45__cpo4prevE:
	.zero		1
	.type		_ZN39_INTERNAL_49a0f747_9_h_gemm_cu_0245b5694cuda3std6ranges3__45__cpo9iter_moveE,@object
	.size		_ZN39_INTERNAL_49a0f747_9_h_gemm_cu_0245b5694cuda3std6ranges3__45__cpo9iter_moveE,(.L_13 - _ZN39_INTERNAL_49a0f747_9_h_gemm_cu_0245b5694cuda3std6ranges3__45__cpo9iter_moveE)
_ZN39_INTERNAL_49a0f747_9_h_gemm_cu_0245b5694cuda3std6ranges3__45__cpo9iter_moveE:
	.zero		1
.L_13:


//--------------------- .nv.shared._Z18h_gemm_tall_kerneliiiPK6__halfS1_PS_b --------------------------
	.section	.nv.shared._Z18h_gemm_tall_kerneliiiPK6__halfS1_PS_b,"aw",@nobits
	.sectionflags	@""
	.align	2
.nv.shared._Z18h_gemm_tall_kerneliiiPK6__halfS1_PS_b:
	.zero		3072


//--------------------- .nv.constant0._Z18h_gemm_wide_kerneliiiPK6__halfS1_PS_b --------------------------
	.section	.nv.constant0._Z18h_gemm_wide_kerneliiiPK6__halfS1_PS_b,"a",@progbits
	.sectionflags	@""
	.align	4
.nv.constant0._Z18h_gemm_wide_kerneliiiPK6__halfS1_PS_b:
	.zero		569


//--------------------- .nv.constant0._Z18h_gemm_tall_kerneliiiPK6__halfS1_PS_b --------------------------
	.section	.nv.constant0._Z18h_gemm_tall_kerneliiiPK6__halfS1_PS_b,"a",@progbits
	.sectionflags	@""
	.align	4
.nv.constant0._Z18h_gemm_tall_kerneliiiPK6__halfS1_PS_b:
	.zero		569


//--------------------- SYMBOLS --------------------------

	.type		.nv.reservedSmem.offset0,@object
	.size		.nv.reservedSmem.offset0,0x4
